	.target	sm_90a

	.elftype	@"ET_EXEC"


//--------------------- .note.nv.tkinfo           --------------------------
	.section	.note.nv.tkinfo,"",@"SHT_NOTE"
	.sectionflags	@"SHF_NOTE_NV_TKINFO"
	.tkinfo
        /*0018*/ 	.word	0x00000002
        /*0030*/ 	.string	""
        /*0030*/ 	.string	"ptxas"
        /*0030*/ 	.string	"Cuda compilation tools, release 13.0, V13.0.88"
        /*0030*/ 	.string	"Build cuda_13.0.r13.0/compiler.36424714_0"
        /*0030*/ 	.string	"-arch sm_90a -m 64 "



//--------------------- .note.nv.cuinfo           --------------------------
	.section	.note.nv.cuinfo,"",@"SHT_NOTE"
	.sectionflags	@"SHF_NOTE_NV_CUINFO"
        /*0018*/ 	.short	0x0002
        /*001a*/ 	.short	0x005a
        /*001c*/ 	.short	0x0082
	.zero		2


//--------------------- .nv.info                  --------------------------
	.section	.nv.info,"",@"SHT_CUDA_INFO"
	.align	4


	//----- nvinfo : EIATTR_REGCOUNT
	.align		4
        /*0000*/ 	.byte	0x04, 0x2f
        /*0002*/ 	.short	(.L_12 - .L_11)
	.align		4
.L_11:
        /*0004*/ 	.word	index@(_ZN7cutlass13device_kernelINS_4conv6kernel13ConvUniversalINS1_16ConvProblemShapeILNS1_8OperatorE0ELi2EEENS1_10collective14CollectiveConvINS1_46MainloopSm90TmaGmmaWarpSpecializedImplicitGemmILS5_0ELi14ELi2EN4cute5tupleIJNSA_1CILi2EEENSC_ILi1EEESE_EEENS1_36KernelImplicitTmaWarpSpecializedSm90ELi1EEENSB_IJNSC_ILi64EEESI_NSB_IJNSC_ILi32EEEEEEEEENS_10tfloat32_tESM_NSA_8TiledMMAINSA_8MMA_AtomIJNSA_4SM904GMMA29MMA_64x64x8_F32TF32TF32_SS_TNILNSQ_7ScaleInE1ELSS_1EEEEEENSA_6LayoutINSB_IJSE_SE_SE_EEENSB_IJNSC_ILi0EEESX_SX_EEEEENSB_IJNSA_10UnderscoreES10_S10_EEEEENS7_6detail26Sm90ImplicitGemmTileTraitsINSA_20SM90_TMA_LOAD_IM2COLENSA_14ComposedLayoutINSA_7SwizzleILi3ELi4ELi3EEENSA_18smem_ptr_flag_bitsILi32EEENSV_INSB_IJNSB_IJNSC_ILi8EEES1B_EEENSB_IJSJ_SE_EEENSB_IJSE_NSC_ILi14EEEEEEEEENSB_IJNSB_IJSJ_NSC_ILi256EEEEEENSB_IJSE_SX_EEENSB_IJSX_NSC_ILi2048EEEEEEEEEEEEEvEENS14_INSA_23SM90_TMA_LOAD_MULTICASTES1O_vEEEENS_8epilogue10collective6detail29Sm90TmaWarpSpecializedAdapterINS1U_15DefaultEpilogueISM_NSB_IJNSB_IJlllEEESE_SX_EEES1Z_NS1T_6thread17LinearCombinationISM_Li1EffLNS20_9ScaleType4KindE0ELNS_15FloatRoundStyleE2ESM_EENS_4gemm15EpilogueDefaultEEEEEvvEEEEvNT_6ParamsE)
        /*0008*/ 	.word	0x0000003a


	//----- nvinfo : EIATTR_FRAME_SIZE
	.align		4
.L_12:
        /*000c*/ 	.byte	0x04, 0x11
        /*000e*/ 	.short	(.L_14 - .L_13)
	.align		4
.L_13:
        /*0010*/ 	.word	index@(_ZN7cutlass13device_kernelINS_4conv6kernel13ConvUniversalINS1_16ConvProblemShapeILNS1_8OperatorE0ELi2EEENS1_10collective14CollectiveConvINS1_46MainloopSm90TmaGmmaWarpSpecializedImplicitGemmILS5_0ELi14ELi2EN4cute5tupleIJNSA_1CILi2EEENSC_ILi1EEESE_EEENS1_36KernelImplicitTmaWarpSpecializedSm90ELi1EEENSB_IJNSC_ILi64EEESI_NSB_IJNSC_ILi32EEEEEEEEENS_10tfloat32_tESM_NSA_8TiledMMAINSA_8MMA_AtomIJNSA_4SM904GMMA29MMA_64x64x8_F32TF32TF32_SS_TNILNSQ_7ScaleInE1ELSS_1EEEEEENSA_6LayoutINSB_IJSE_SE_SE_EEENSB_IJNSC_ILi0EEESX_SX_EEEEENSB_IJNSA_10UnderscoreES10_S10_EEEEENS7_6detail26Sm90ImplicitGemmTileTraitsINSA_20SM90_TMA_LOAD_IM2COLENSA_14ComposedLayoutINSA_7SwizzleILi3ELi4ELi3EEENSA_18smem_ptr_flag_bitsILi32EEENSV_INSB_IJNSB_IJNSC_ILi8EEES1B_EEENSB_IJSJ_SE_EEENSB_IJSE_NSC_ILi14EEEEEEEEENSB_IJNSB_IJSJ_NSC_ILi256EEEEEENSB_IJSE_SX_EEENSB_IJSX_NSC_ILi2048EEEEEEEEEEEEEvEENS14_INSA_23SM90_TMA_LOAD_MULTICASTES1O_vEEEENS_8epilogue10collective6detail29Sm90TmaWarpSpecializedAdapterINS1U_15DefaultEpilogueISM_NSB_IJNSB_IJlllEEESE_SX_EEES1Z_NS1T_6thread17LinearCombinationISM_Li1EffLNS20_9ScaleType4KindE0ELNS_15FloatRoundStyleE2ESM_EENS_4gemm15EpilogueDefaultEEEEEvvEEEEvNT_6ParamsE)
        /*0014*/ 	.word	0x00000000


	//----- nvinfo : EIATTR_MIN_STACK_SIZE
	.align		4
.L_14:
        /*0018*/ 	.byte	0x04, 0x12
        /*001a*/ 	.short	(.L_16 - .L_15)
	.align		4
.L_15:
        /*001c*/ 	.word	index@(_ZN7cutlass13device_kernelINS_4conv6kernel13ConvUniversalINS1_16ConvProblemShapeILNS1_8OperatorE0ELi2EEENS1_10collective14CollectiveConvINS1_46MainloopSm90TmaGmmaWarpSpecializedImplicitGemmILS5_0ELi14ELi2EN4cute5tupleIJNSA_1CILi2EEENSC_ILi1EEESE_EEENS1_36KernelImplicitTmaWarpSpecializedSm90ELi1EEENSB_IJNSC_ILi64EEESI_NSB_IJNSC_ILi32EEEEEEEEENS_10tfloat32_tESM_NSA_8TiledMMAINSA_8MMA_AtomIJNSA_4SM904GMMA29MMA_64x64x8_F32TF32TF32_SS_TNILNSQ_7ScaleInE1ELSS_1EEEEEENSA_6LayoutINSB_IJSE_SE_SE_EEENSB_IJNSC_ILi0EEESX_SX_EEEEENSB_IJNSA_10UnderscoreES10_S10_EEEEENS7_6detail26Sm90ImplicitGemmTileTraitsINSA_20SM90_TMA_LOAD_IM2COLENSA_14ComposedLayoutINSA_7SwizzleILi3ELi4ELi3EEENSA_18smem_ptr_flag_bitsILi32EEENSV_INSB_IJNSB_IJNSC_ILi8EEES1B_EEENSB_IJSJ_SE_EEENSB_IJSE_NSC_ILi14EEEEEEEEENSB_IJNSB_IJSJ_NSC_ILi256EEEEEENSB_IJSE_SX_EEENSB_IJSX_NSC_ILi2048EEEEEEEEEEEEEvEENS14_INSA_23SM90_TMA_LOAD_MULTICASTES1O_vEEEENS_8epilogue10collective6detail29Sm90TmaWarpSpecializedAdapterINS1U_15DefaultEpilogueISM_NSB_IJNSB_IJlllEEESE_SX_EEES1Z_NS1T_6thread17LinearCombinationISM_Li1EffLNS20_9ScaleType4KindE0ELNS_15FloatRoundStyleE2ESM_EENS_4gemm15EpilogueDefaultEEEEEvvEEEEvNT_6ParamsE)
        /*0020*/ 	.word	0x00000000
.L_16:


//--------------------- .nv.compat                --------------------------
	.section	.nv.compat,"",@"SHT_CUDA_COMPAT_INFO"
	.align	4
        /*0000*/ 	.byte	0x02, 0x09, 0x01, 0x00, 0x02, 0x02, 0x04, 0x00, 0x02, 0x05, 0x05, 0x00, 0x03, 0x07, 0x01, 0x01
        /*0010*/ 	.byte	0x02, 0x03, 0x01, 0x00, 0x02, 0x06, 0x01, 0x00, 0x04, 0x0b, 0x08, 0x00, 0x00, 0x00, 0x00, 0x00
        /*0020*/ 	.byte	0x00, 0x00, 0x00, 0x00


//--------------------- .nv.info._ZN7cutlass13device_kernelINS_4conv6kernel13ConvUniversalINS1_16ConvProblemShapeILNS1_8OperatorE0ELi2EEENS1_10collective14CollectiveConvINS1_46MainloopSm90TmaGmmaWarpSpecializedImplicitGemmILS5_0ELi14ELi2EN4cute5tupleIJNSA_1CILi2EEENSC_ILi1EEESE_EEENS1_36KernelImplicitTmaWarpSpecializedSm90ELi1EEENSB_IJNSC_ILi64EEESI_NSB_IJNSC_ILi32EEEEEEEEENS_10tfloat32_tESM_NSA_8TiledMMAINSA_8MMA_AtomIJNSA_4SM904GMMA29MMA_64x64x8_F32TF32TF32_SS_TNILNSQ_7ScaleInE1ELSS_1EEEEEENSA_6LayoutINSB_IJSE_SE_SE_EEENSB_IJNSC_ILi0EEESX_SX_EEEEENSB_IJNSA_10UnderscoreES10_S10_EEEEENS7_6detail26Sm90ImplicitGemmTileTraitsINSA_20SM90_TMA_LOAD_IM2COLENSA_14ComposedLayoutINSA_7SwizzleILi3ELi4ELi3EEENSA_18smem_ptr_flag_bitsILi32EEENSV_INSB_IJNSB_IJNSC_ILi8EEES1B_EEENSB_IJSJ_SE_EEENSB_IJSE_NSC_ILi14EEEEEEEEENSB_IJNSB_IJSJ_NSC_ILi256EEEEEENSB_IJSE_SX_EEENSB_IJSX_NSC_ILi2048EEEEEEEEEEEEEvEENS14_INSA_23SM90_TMA_LOAD_MULTICASTES1O_vEEEENS_8epilogue10collective6detail29Sm90TmaWarpSpecializedAdapterINS1U_15DefaultEpilogueISM_NSB_IJNSB_IJlllEEESE_SX_EEES1Z_NS1T_6thread17LinearCombinationISM_Li1EffLNS20_9ScaleType4KindE0ELNS_15FloatRoundStyleE2ESM_EENS_4gemm15EpilogueDefaultEEEEEvvEEEEvNT_6ParamsE --------------------------
	.section	.nv.info._ZN7cutlass13device_kernelINS_4conv6kernel13ConvUniversalINS1_16ConvProblemShapeILNS1_8OperatorE0ELi2EEENS1_10collective14CollectiveConvINS1_46MainloopSm90TmaGmmaWarpSpecializedImplicitGemmILS5_0ELi14ELi2EN4cute5tupleIJNSA_1CILi2EEENSC_ILi1EEESE_EEENS1_36KernelImplicitTmaWarpSpecializedSm90ELi1EEENSB_IJNSC_ILi64EEESI_NSB_IJNSC_ILi32EEEEEEEEENS_10tfloat32_tESM_NSA_8TiledMMAINSA_8MMA_AtomIJNSA_4SM904GMMA29MMA_64x64x8_F32TF32TF32_SS_TNILNSQ_7ScaleInE1ELSS_1EEEEEENSA_6LayoutINSB_IJSE_SE_SE_EEENSB_IJNSC_ILi0EEESX_SX_EEEEENSB_IJNSA_10UnderscoreES10_S10_EEEEENS7_6detail26Sm90ImplicitGemmTileTraitsINSA_20SM90_TMA_LOAD_IM2COLENSA_14ComposedLayoutINSA_7SwizzleILi3ELi4ELi3EEENSA_18smem_ptr_flag_bitsILi32EEENSV_INSB_IJNSB_IJNSC_ILi8EEES1B_EEENSB_IJSJ_SE_EEENSB_IJSE_NSC_ILi14EEEEEEEEENSB_IJNSB_IJSJ_NSC_ILi256EEEEEENSB_IJSE_SX_EEENSB_IJSX_NSC_ILi2048EEEEEEEEEEEEEvEENS14_INSA_23SM90_TMA_LOAD_MULTICASTES1O_vEEEENS_8epilogue10collective6detail29Sm90TmaWarpSpecializedAdapterINS1U_15DefaultEpilogueISM_NSB_IJNSB_IJlllEEESE_SX_EEES1Z_NS1T_6thread17LinearCombinationISM_Li1EffLNS20_9ScaleType4KindE0ELNS_15FloatRoundStyleE2ESM_EENS_4gemm15EpilogueDefaultEEEEEvvEEEEvNT_6ParamsE,"",@"SHT_CUDA_INFO"
	.sectionflags	@""
	.align	4


	//----- nvinfo : EIATTR_CUDA_API_VERSION
	.align		4
        /*0000*/ 	.byte	0x04, 0x37
        /*0002*/ 	.short	(.L_18 - .L_17)
.L_17:
        /*0004*/ 	.word	0x00000082


	//----- nvinfo : EIATTR_KPARAM_INFO
	.align		4
.L_18:
        /*0008*/ 	.byte	0x04, 0x17
        /*000a*/ 	.short	(.L_20 - .L_19)
.L_19:
        /*000c*/ 	.word	0x00000000
        /*0010*/ 	.short	0x0000
        /*0012*/ 	.short	0x0070
        /*0014*/ 	.byte	0x00, 0xf0, 0x01, 0x0e


	//----- nvinfo : EIATTR_SPARSE_MMA_MASK
	.align		4
.L_20:
        /*0018*/ 	.byte	0x03, 0x50
        /*001a*/ 	.short	0x0000


	//----- nvinfo : EIATTR_MAXREG_COUNT
	.align		4
        /*001c*/ 	.byte	0x03, 0x1b
        /*001e*/ 	.short	0x00ff


	//----- nvinfo : EIATTR_NUM_BARRIERS
	.align		4
        /*0020*/ 	.byte	0x02, 0x4c
        /*0022*/ 	.byte	0x01
	.zero		1


	//----- nvinfo : EIATTR_MERCURY_ISA_VERSION
	.align		4
        /*0024*/ 	.byte	0x03, 0x5f
        /*0026*/ 	.short	0x0101


	//----- nvinfo : EIATTR_COOP_GROUP_MASK_REGIDS
	.align		4
        /*0028*/ 	.byte	0x04, 0x29
        /*002a*/ 	.short	(.L_22 - .L_21)


	//   ....[0]....
.L_21:
        /*002c*/ 	.word	0xffffffff


	//   ....[1]....
        /*0030*/ 	.word	0xffffffff


	//   ....[2]....
        /*0034*/ 	.word	0xffffffff


	//   ....[3]....
        /*0038*/ 	.word	0xffffffff


	//----- nvinfo : EIATTR_COOP_GROUP_INSTR_OFFSETS
	.align		4
.L_22:
        /*003c*/ 	.byte	0x04, 0x28
        /*003e*/ 	.short	(.L_24 - .L_23)


	//   ....[0]....
.L_23:
        /*0040*/ 	.word	0x00000070


	//   ....[1]....
        /*0044*/ 	.word	0x00000080


	//   ....[2]....
        /*0048*/ 	.word	0x00000140


	//   ....[3]....
        /*004c*/ 	.word	0x00000810


	//----- nvinfo : EIATTR_MBARRIER_INSTR_OFFSETS
	.align		4
.L_24:
        /*0050*/ 	.byte	0x04, 0x39
        /*0052*/ 	.short	(.L_26 - .L_25)


	//   ....[0]....
.L_25:
        /*0054*/ 	.word	0x00000310
        /*0058*/ 	.word	0x000000ff
        /*005c*/ 	.word	0x00038000
        /*0060*/ 	.short	0x0100
        /*0062*/ 	.byte	0x08
	.zero		1


	//   ....[1]....
        /*0064*/ 	.word	0x00000320
        /*0068*/ 	.word	0x000000ff
        /*006c*/ 	.word	0x00038070
        /*0070*/ 	.short	0x0100
        /*0072*/ 	.byte	0x08
	.zero		1


	//   ....[2]....
        /*0074*/ 	.word	0x00000330
        /*0078*/ 	.word	0x000000ff
        /*007c*/ 	.word	0x00038008
        /*0080*/ 	.short	0x0100
        /*0082*/ 	.byte	0x08
	.zero		1


	//   ....[3]....
        /*0084*/ 	.word	0x00000340
        /*0088*/ 	.word	0x000000ff
        /*008c*/ 	.word	0x00038078
        /*0090*/ 	.short	0x0100
        /*0092*/ 	.byte	0x08
	.zero		1


	//   ....[4]....
        /*0094*/ 	.word	0x00000350
        /*0098*/ 	.word	0x000000ff
        /*009c*/ 	.word	0x00038010
        /*00a0*/ 	.short	0x0100
        /*00a2*/ 	.byte	0x08
	.zero		1


	//   ....[5]....
        /*00a4*/ 	.word	0x00000360
        /*00a8*/ 	.word	0x000000ff
        /*00ac*/ 	.word	0x00038080
        /*00b0*/ 	.short	0x0100
        /*00b2*/ 	.byte	0x08
	.zero		1


	//   ....[6]....
        /*00b4*/ 	.word	0x00000370
        /*00b8*/ 	.word	0x000000ff
        /*00bc*/ 	.word	0x00038018
        /*00c0*/ 	.short	0x0100
        /*00c2*/ 	.byte	0x08
	.zero		1


	//   ....[7]....
        /*00c4*/ 	.word	0x00000380
        /*00c8*/ 	.word	0x000000ff
        /*00cc*/ 	.word	0x00038088
        /*00d0*/ 	.short	0x0100
        /*00d2*/ 	.byte	0x08
	.zero		1


	//   ....[8]....
        /*00d4*/ 	.word	0x00000390
        /*00d8*/ 	.word	0x000000ff
        /*00dc*/ 	.word	0x00038020
        /*00e0*/ 	.short	0x0100
        /*00e2*/ 	.byte	0x08
	.zero		1


	//   ....[9]....
        /*00e4*/ 	.word	0x000003a0
        /*00e8*/ 	.word	0x000000ff
        /*00ec*/ 	.word	0x00038090
        /*00f0*/ 	.short	0x0100
        /*00f2*/ 	.byte	0x08
	.zero		1


	//   ....[10]....
        /*00f4*/ 	.word	0x000003b0
        /*00f8*/ 	.word	0x000000ff
        /*00fc*/ 	.word	0x00038028
        /*0100*/ 	.short	0x0100
        /*0102*/ 	.byte	0x08
	.zero		1


	//   ....[11]....
        /*0104*/ 	.word	0x000003c0
        /*0108*/ 	.word	0x000000ff
        /*010c*/ 	.word	0x00038098
        /*0110*/ 	.short	0x0100
        /*0112*/ 	.byte	0x08
	.zero		1


	//   ....[12]....
        /*0114*/ 	.word	0x000003d0
        /*0118*/ 	.word	0x000000ff
        /*011c*/ 	.word	0x00038030
        /*0120*/ 	.short	0x0100
        /*0122*/ 	.byte	0x08
	.zero		1


	//   ....[13]....
        /*0124*/ 	.word	0x000003e0
        /*0128*/ 	.word	0x000000ff
        /*012c*/ 	.word	0x000380a0
        /*0130*/ 	.short	0x0100
        /*0132*/ 	.byte	0x08
	.zero		1


	//   ....[14]....
        /*0134*/ 	.word	0x000003f0
        /*0138*/ 	.word	0x000000ff
        /*013c*/ 	.word	0x00038038
        /*0140*/ 	.short	0x0100
        /*0142*/ 	.byte	0x08
	.zero		1


	//   ....[15]....
        /*0144*/ 	.word	0x00000400
        /*0148*/ 	.word	0x000000ff
        /*014c*/ 	.word	0x000380a8
        /*0150*/ 	.short	0x0100
        /*0152*/ 	.byte	0x08
	.zero		1


	//   ....[16]....
        /*0154*/ 	.word	0x00000410
        /*0158*/ 	.word	0x000000ff
        /*015c*/ 	.word	0x00038040
        /*0160*/ 	.short	0x0100
        /*0162*/ 	.byte	0x08
	.zero		1


	//   ....[17]....
        /*0164*/ 	.word	0x00000420
        /*0168*/ 	.word	0x000000ff
        /*016c*/ 	.word	0x000380b0
        /*0170*/ 	.short	0x0100
        /*0172*/ 	.byte	0x08
	.zero		1


	//   ....[18]....
        /*0174*/ 	.word	0x00000430
        /*0178*/ 	.word	0x000000ff
        /*017c*/ 	.word	0x00038048
        /*0180*/ 	.short	0x0100
        /*0182*/ 	.byte	0x08
	.zero		1


	//   ....[19]....
        /*0184*/ 	.word	0x00000440
        /*0188*/ 	.word	0x000000ff
        /*018c*/ 	.word	0x000380b8
        /*0190*/ 	.short	0x0100
        /*0192*/ 	.byte	0x08
	.zero		1


	//   ....[20]....
        /*0194*/ 	.word	0x00000450
        /*0198*/ 	.word	0x000000ff
        /*019c*/ 	.word	0x00038050
        /*01a0*/ 	.short	0x0100
        /*01a2*/ 	.byte	0x08
	.zero		1


	//   ....[21]....
        /*01a4*/ 	.word	0x00000460
        /*01a8*/ 	.word	0x000000ff
        /*01ac*/ 	.word	0x000380c0
        /*01b0*/ 	.short	0x0100
        /*01b2*/ 	.byte	0x08
	.zero		1


	//   ....[22]....
        /*01b4*/ 	.word	0x00000470
        /*01b8*/ 	.word	0x000000ff
        /*01bc*/ 	.word	0x00038058
        /*01c0*/ 	.short	0x0100
        /*01c2*/ 	.byte	0x08
	.zero		1


	//   ....[23]....
        /*01c4*/ 	.word	0x00000480
        /*01c8*/ 	.word	0x000000ff
        /*01cc*/ 	.word	0x000380c8
        /*01d0*/ 	.short	0x0100
        /*01d2*/ 	.byte	0x08
	.zero		1


	//   ....[24]....
        /*01d4*/ 	.word	0x00000490
        /*01d8*/ 	.word	0x000000ff
        /*01dc*/ 	.word	0x00038060
        /*01e0*/ 	.short	0x0100
        /*01e2*/ 	.byte	0x08
	.zero		1


	//   ....[25]....
        /*01e4*/ 	.word	0x000004a0
        /*01e8*/ 	.word	0x000000ff
        /*01ec*/ 	.word	0x000380d0
        /*01f0*/ 	.short	0x0100
        /*01f2*/ 	.byte	0x08
	.zero		1


	//   ....[26]....
        /*01f4*/ 	.word	0x000004b0
        /*01f8*/ 	.word	0x000000ff
        /*01fc*/ 	.word	0x00038068
        /*0200*/ 	.short	0x0100
        /*0202*/ 	.byte	0x08
	.zero		1


	//   ....[27]....
        /*0204*/ 	.word	0x000004c0
        /*0208*/ 	.word	0x000000ff
        /*020c*/ 	.word	0x000380d8
        /*0210*/ 	.short	0x0100
        /*0212*/ 	.byte	0x08
	.zero		1


	//   ....[28]....
        /*0214*/ 	.word	0x00000d60
        /*0218*/ 	.word	0x00000007
        /*021c*/ 	.word	0x00038000
        /*0220*/ 	.short	0x010a
        /*0222*/ 	.byte	0x3f
	.zero		1


	//   ....[29]....
        /*0224*/ 	.word	0x00001100
        /*0228*/ 	.word	0x0000000a
        /*022c*/ 	.word	0x00038000
        /*0230*/ 	.short	0x010a
        /*0232*/ 	.byte	0x3f
	.zero		1


	//   ....[30]....
        /*0234*/ 	.word	0x00001320
        /*0238*/ 	.word	0x0000000a
        /*023c*/ 	.word	0x00000000
        /*0240*/ 	.short	0x0101
        /*0242*/ 	.byte	0x3f
	.zero		1


	//   ....[31]....
        /*0244*/ 	.word	0x00001570
        /*0248*/ 	.word	0x00000006
        /*024c*/ 	.word	0x00000000
        /*0250*/ 	.short	0x0101
        /*0252*/ 	.byte	0x3f
	.zero		1


	//   ....[32]....
        /*0254*/ 	.word	0x00003fc0
        /*0258*/ 	.word	0x00000015
        /*025c*/ 	.word	0x00038070
        /*0260*/ 	.short	0x010a
        /*0262*/ 	.byte	0x3f
	.zero		1


	//   ....[33]....
        /*0264*/ 	.word	0x000046d0
        /*0268*/ 	.word	0x00000002
        /*026c*/ 	.word	0x00000000
        /*0270*/ 	.short	0x010a
        /*0272*/ 	.byte	0x3f
	.zero		1


	//   ....[34]....
        /*0274*/ 	.word	0x00004780
        /*0278*/ 	.word	0x00000002
        /*027c*/ 	.word	0x00000000
        /*0280*/ 	.short	0x010a
        /*0282*/ 	.byte	0x3f
	.zero		1


	//   ....[35]....
        /*0284*/ 	.word	0x00004830
        /*0288*/ 	.word	0x00000002
        /*028c*/ 	.word	0x00000000
        /*0290*/ 	.short	0x010a
        /*0292*/ 	.byte	0x3f
	.zero		1


	//   ....[36]....
        /*0294*/ 	.word	0x000048e0
        /*0298*/ 	.word	0x00000002
        /*029c*/ 	.word	0x00000000
        /*02a0*/ 	.short	0x010a
        /*02a2*/ 	.byte	0x3f
	.zero		1


	//   ....[37]....
        /*02a4*/ 	.word	0x00004990
        /*02a8*/ 	.word	0x00000002
        /*02ac*/ 	.word	0x00000000
        /*02b0*/ 	.short	0x010a
        /*02b2*/ 	.byte	0x3f
	.zero		1


	//   ....[38]....
        /*02b4*/ 	.word	0x00004a40
        /*02b8*/ 	.word	0x00000002
        /*02bc*/ 	.word	0x00000000
        /*02c0*/ 	.short	0x010a
        /*02c2*/ 	.byte	0x3f
	.zero		1


	//   ....[39]....
        /*02c4*/ 	.word	0x00004af0
        /*02c8*/ 	.word	0x00000002
        /*02cc*/ 	.word	0x00000000
        /*02d0*/ 	.short	0x010a
        /*02d2*/ 	.byte	0x3f
	.zero		1


	//   ....[40]....
        /*02d4*/ 	.word	0x00004ba0
        /*02d8*/ 	.word	0x00000002
        /*02dc*/ 	.word	0x00000000
        /*02e0*/ 	.short	0x010a
        /*02e2*/ 	.byte	0x3f
	.zero		1


	//   ....[41]....
        /*02e4*/ 	.word	0x00004c50
        /*02e8*/ 	.word	0x00000002
        /*02ec*/ 	.word	0x00000000
        /*02f0*/ 	.short	0x010a
        /*02f2*/ 	.byte	0x3f
	.zero		1


	//   ....[42]....
        /*02f4*/ 	.word	0x00004d00
        /*02f8*/ 	.word	0x00000002
        /*02fc*/ 	.word	0x00000000
        /*0300*/ 	.short	0x010a
        /*0302*/ 	.byte	0x3f
	.zero		1


	//   ....[43]....
        /*0304*/ 	.word	0x00004db0
        /*0308*/ 	.word	0x00000002
        /*030c*/ 	.word	0x00000000
        /*0310*/ 	.short	0x010a
        /*0312*/ 	.byte	0x3f
	.zero		1


	//   ....[44]....
        /*0314*/ 	.word	0x00004e60
        /*0318*/ 	.word	0x00000002
        /*031c*/ 	.word	0x00000000
        /*0320*/ 	.short	0x010a
        /*0322*/ 	.byte	0x3f
	.zero		1


	//   ....[45]....
        /*0324*/ 	.word	0x00004f10
        /*0328*/ 	.word	0x00000002
        /*032c*/ 	.word	0x00000000
        /*0330*/ 	.short	0x010a
        /*0332*/ 	.byte	0x3f
	.zero		1


	//   ....[46]....
        /*0334*/ 	.word	0x00004fc0
        /*0338*/ 	.word	0x0000000b
        /*033c*/ 	.word	0x00000000
        /*0340*/ 	.short	0x010a
        /*0342*/ 	.byte	0x3f
	.zero		1


	//----- nvinfo : EIATTR_NUM_MBARRIERS
	.align		4
.L_26:
        /*0344*/ 	.byte	0x03, 0x38
        /*0346*/ 	.short	0x001c


	//----- nvinfo : EIATTR_EXIT_INSTR_OFFSETS
	.align		4
        /*0348*/ 	.byte	0x04, 0x1c
        /*034a*/ 	.short	(.L_28 - .L_27)


	//   ....[0]....
.L_27:
        /*034c*/ 	.word	0x00000b90


	//   ....[1]....
        /*0350*/ 	.word	0x000016d0


	//   ....[2]....
        /*0354*/ 	.word	0x000031d0


	//   ....[3]....
        /*0358*/ 	.word	0x00003200


	//   ....[4]....
        /*035c*/ 	.word	0x00003d70


	//   ....[5]....
        /*0360*/ 	.word	0x00003da0


	//   ....[6]....
        /*0364*/ 	.word	0x00003dc0


	//   ....[7]....
        /*0368*/ 	.word	0x000045e0


	//   ....[8]....
        /*036c*/ 	.word	0x00004ff0


	//----- nvinfo : EIATTR_MAX_THREADS
	.align		4
.L_28:
        /*0370*/ 	.byte	0x04, 0x05
        /*0372*/ 	.short	(.L_30 - .L_29)
.L_29:
        /*0374*/ 	.word	0x00000100
        /*0378*/ 	.word	0x00000001
        /*037c*/ 	.word	0x00000001


	//----- nvinfo : EIATTR_CRS_STACK_SIZE
	.align		4
.L_30:
        /*0380*/ 	.byte	0x04, 0x1e
        /*0382*/ 	.short	(.L_32 - .L_31)
.L_31:
        /*0384*/ 	.word	0x00000000


	//----- nvinfo : EIATTR_CBANK_PARAM_SIZE
	.align		4
.L_32:
        /*0388*/ 	.byte	0x03, 0x19
        /*038a*/ 	.short	0x03f0


	//----- nvinfo : EIATTR_PARAM_CBANK
	.align		4
        /*038c*/ 	.byte	0x04, 0x0a
        /*038e*/ 	.short	(.L_34 - .L_33)
	.align		4
.L_33:
        /*0390*/ 	.word	index@(.nv.constant0._ZN7cutlass13device_kernelINS_4conv6kernel13ConvUniversalINS1_16ConvProblemShapeILNS1_8OperatorE0ELi2EEENS1_10collective14CollectiveConvINS1_46MainloopSm90TmaGmmaWarpSpecializedImplicitGemmILS5_0ELi14ELi2EN4cute5tupleIJNSA_1CILi2EEENSC_ILi1EEESE_EEENS1_36KernelImplicitTmaWarpSpecializedSm90ELi1EEENSB_IJNSC_ILi64EEESI_NSB_IJNSC_ILi32EEEEEEEEENS_10tfloat32_tESM_NSA_8TiledMMAINSA_8MMA_AtomIJNSA_4SM904GMMA29MMA_64x64x8_F32TF32TF32_SS_TNILNSQ_7ScaleInE1ELSS_1EEEEEENSA_6LayoutINSB_IJSE_SE_SE_EEENSB_IJNSC_ILi0EEESX_SX_EEEEENSB_IJNSA_10UnderscoreES10_S10_EEEEENS7_6detail26Sm90ImplicitGemmTileTraitsINSA_20SM90_TMA_LOAD_IM2COLENSA_14ComposedLayoutINSA_7SwizzleILi3ELi4ELi3EEENSA_18smem_ptr_flag_bitsILi32EEENSV_INSB_IJNSB_IJNSC_ILi8EEES1B_EEENSB_IJSJ_SE_EEENSB_IJSE_NSC_ILi14EEEEEEEEENSB_IJNSB_IJSJ_NSC_ILi256EEEEEENSB_IJSE_SX_EEENSB_IJSX_NSC_ILi2048EEEEEEEEEEEEEvEENS14_INSA_23SM90_TMA_LOAD_MULTICASTES1O_vEEEENS_8epilogue10collective6detail29Sm90TmaWarpSpecializedAdapterINS1U_15DefaultEpilogueISM_NSB_IJNSB_IJlllEEESE_SX_EEES1Z_NS1T_6thread17LinearCombinationISM_Li1EffLNS20_9ScaleType4KindE0ELNS_15FloatRoundStyleE2ESM_EENS_4gemm15EpilogueDefaultEEEEEvvEEEEvNT_6ParamsE)
        /*0394*/ 	.short	0x0210
        /*0396*/ 	.short	0x03f0


	//----- nvinfo : EIATTR_SW_WAR
	.align		4
.L_34:
        /*0398*/ 	.byte	0x04, 0x36
        /*039a*/ 	.short	(.L_36 - .L_35)
.L_35:
        /*039c*/ 	.word	0x00000008
.L_36:


//--------------------- .nv.callgraph             --------------------------
	.section	.nv.callgraph,"",@"SHT_CUDA_CALLGRAPH"
	.align	4
	.sectionentsize	8
	.align		4
        /*0000*/ 	.word	0x00000000
	.align		4
        /*0004*/ 	.word	0xffffffff
	.align		4
        /*0008*/ 	.word	0x00000000
	.align		4
        /*000c*/ 	.word	0xfffffffe
	.align		4
        /*0010*/ 	.word	0x00000000
	.align		4
        /*0014*/ 	.word	0xfffffffd
	.align		4
        /*0018*/ 	.word	0x00000000
	.align		4
        /*001c*/ 	.word	0xfffffffc


//--------------------- .nv.constant4             --------------------------
	.section	.nv.constant4,"a",@progbits
	.align	8
	.align		8
.nv.constant4:
        /*0000*/ 	.dword	_ZN39_INTERNAL_3d52195a_4_k_cu_675910c0_27384cuda3std3__45__cpo5beginE
	.align		8
        /*0008*/ 	.dword	_ZN39_INTERNAL_3d52195a_4_k_cu_675910c0_27384cuda3std3__45__cpo3endE
	.align		8
        /*0010*/ 	.dword	_ZN39_INTERNAL_3d52195a_4_k_cu_675910c0_27384cuda3std3__45__cpo6cbeginE
	.align		8
        /*0018*/ 	.dword	_ZN39_INTERNAL_3d52195a_4_k_cu_675910c0_27384cuda3std3__45__cpo4cendE
	.align		8
        /*0020*/ 	.dword	_ZN39_INTERNAL_3d52195a_4_k_cu_675910c0_27384cuda3std3__441_GLOBAL__N__3d52195a_4_k_cu_675910c0_27386ignoreE
	.align		8
        /*0028*/ 	.dword	_ZN39_INTERNAL_3d52195a_4_k_cu_675910c0_27384cuda3std3__419piecewise_constructE
	.align		8
        /*0030*/ 	.dword	_ZN39_INTERNAL_3d52195a_4_k_cu_675910c0_27384cuda3std3__48in_placeE
	.align		8
        /*0038*/ 	.dword	_ZN39_INTERNAL_3d52195a_4_k_cu_675910c0_27384cuda3std6ranges3__45__cpo4swapE
	.align		8
        /*0040*/ 	.dword	_ZN39_INTERNAL_3d52195a_4_k_cu_675910c0_27384cuda3std6ranges3__45__cpo9iter_moveE
	.align		8
        /*0048*/ 	.dword	_ZN39_INTERNAL_3d52195a_4_k_cu_675910c0_27384cute7productE
	.align		8
        /*0050*/ 	.dword	_ZN39_INTERNAL_3d52195a_4_k_cu_675910c0_27384cute1_E


//--------------------- .text._ZN7cutlass13device_kernelINS_4conv6kernel13ConvUniversalINS1_16ConvProblemShapeILNS1_8OperatorE0ELi2EEENS1_10collective14CollectiveConvINS1_46MainloopSm90TmaGmmaWarpSpecializedImplicitGemmILS5_0ELi14ELi2EN4cute5tupleIJNSA_1CILi2EEENSC_ILi1EEESE_EEENS1_36KernelImplicitTmaWarpSpecializedSm90ELi1EEENSB_IJNSC_ILi64EEESI_NSB_IJNSC_ILi32EEEEEEEEENS_10tfloat32_tESM_NSA_8TiledMMAINSA_8MMA_AtomIJNSA_4SM904GMMA29MMA_64x64x8_F32TF32TF32_SS_TNILNSQ_7ScaleInE1ELSS_1EEEEEENSA_6LayoutINSB_IJSE_SE_SE_EEENSB_IJNSC_ILi0EEESX_SX_EEEEENSB_IJNSA_10UnderscoreES10_S10_EEEEENS7_6detail26Sm90ImplicitGemmTileTraitsINSA_20SM90_TMA_LOAD_IM2COLENSA_14ComposedLayoutINSA_7SwizzleILi3ELi4ELi3EEENSA_18smem_ptr_flag_bitsILi32EEENSV_INSB_IJNSB_IJNSC_ILi8EEES1B_EEENSB_IJSJ_SE_EEENSB_IJSE_NSC_ILi14EEEEEEEEENSB_IJNSB_IJSJ_NSC_ILi256EEEEEENSB_IJSE_SX_EEENSB_IJSX_NSC_ILi2048EEEEEEEEEEEEEvEENS14_INSA_23SM90_TMA_LOAD_MULTICASTES1O_vEEEENS_8epilogue10collective6detail29Sm90TmaWarpSpecializedAdapterINS1U_15DefaultEpilogueISM_NSB_IJNSB_IJlllEEESE_SX_EEES1Z_NS1T_6thread17LinearCombinationISM_Li1EffLNS20_9ScaleType4KindE0ELNS_15FloatRoundStyleE2ESM_EENS_4gemm15EpilogueDefaultEEEEEvvEEEEvNT_6ParamsE --------------------------
	.section	.text._ZN7cutlass13device_kernelINS_4conv6kernel13ConvUniversalINS1_16ConvProblemShapeILNS1_8OperatorE0ELi2EEENS1_10collective14CollectiveConvINS1_46MainloopSm90TmaGmmaWarpSpecializedImplicitGemmILS5_0ELi14ELi2EN4cute5tupleIJNSA_1CILi2EEENSC_ILi1EEESE_EEENS1_36KernelImplicitTmaWarpSpecializedSm90ELi1EEENSB_IJNSC_ILi64EEESI_NSB_IJNSC_ILi32EEEEEEEEENS_10tfloat32_tESM_NSA_8TiledMMAINSA_8MMA_AtomIJNSA_4SM904GMMA29MMA_64x64x8_F32TF32TF32_SS_TNILNSQ_7ScaleInE1ELSS_1EEEEEENSA_6LayoutINSB_IJSE_SE_SE_EEENSB_IJNSC_ILi0EEESX_SX_EEEEENSB_IJNSA_10UnderscoreES10_S10_EEEEENS7_6detail26Sm90ImplicitGemmTileTraitsINSA_20SM90_TMA_LOAD_IM2COLENSA_14ComposedLayoutINSA_7SwizzleILi3ELi4ELi3EEENSA_18smem_ptr_flag_bitsILi32EEENSV_INSB_IJNSB_IJNSC_ILi8EEES1B_EEENSB_IJSJ_SE_EEENSB_IJSE_NSC_ILi14EEEEEEEEENSB_IJNSB_IJSJ_NSC_ILi256EEEEEENSB_IJSE_SX_EEENSB_IJSX_NSC_ILi2048EEEEEEEEEEEEEvEENS14_INSA_23SM90_TMA_LOAD_MULTICASTES1O_vEEEENS_8epilogue10collective6detail29Sm90TmaWarpSpecializedAdapterINS1U_15DefaultEpilogueISM_NSB_IJNSB_IJlllEEESE_SX_EEES1Z_NS1T_6thread17LinearCombinationISM_Li1EffLNS20_9ScaleType4KindE0ELNS_15FloatRoundStyleE2ESM_EENS_4gemm15EpilogueDefaultEEEEEvvEEEEvNT_6ParamsE,"ax",@progbits
	.align	128
.text._ZN7cutlass13device_kernelINS_4conv6kernel13ConvUniversalINS1_16ConvProblemShapeILNS1_8OperatorE0ELi2EEENS1_10collective14CollectiveConvINS1_46MainloopSm90TmaGmmaWarpSpecializedImplicitGemmILS5_0ELi14ELi2EN4cute5tupleIJNSA_1CILi2EEENSC_ILi1EEESE_EEENS1_36KernelImplicitTmaWarpSpecializedSm90ELi1EEENSB_IJNSC_ILi64EEESI_NSB_IJNSC_ILi32EEEEEEEEENS_10tfloat32_tESM_NSA_8TiledMMAINSA_8MMA_AtomIJNSA_4SM904GMMA29MMA_64x64x8_F32TF32TF32_SS_TNILNSQ_7ScaleInE1ELSS_1EEEEEENSA_6LayoutINSB_IJSE_SE_SE_EEENSB_IJNSC_ILi0EEESX_SX_EEEEENSB_IJNSA_10UnderscoreES10_S10_EEEEENS7_6detail26Sm90ImplicitGemmTileTraitsINSA_20SM90_TMA_LOAD_IM2COLENSA_14ComposedLayoutINSA_7SwizzleILi3ELi4ELi3EEENSA_18smem_ptr_flag_bitsILi32EEENSV_INSB_IJNSB_IJNSC_ILi8EEES1B_EEENSB_IJSJ_SE_EEENSB_IJSE_NSC_ILi14EEEEEEEEENSB_IJNSB_IJSJ_NSC_ILi256EEEEEENSB_IJSE_SX_EEENSB_IJSX_NSC_ILi2048EEEEEEEEEEEEEvEENS14_INSA_23SM90_TMA_LOAD_MULTICASTES1O_vEEEENS_8epilogue10collective6detail29Sm90TmaWarpSpecializedAdapterINS1U_15DefaultEpilogueISM_NSB_IJNSB_IJlllEEESE_SX_EEES1Z_NS1T_6thread17LinearCombinationISM_Li1EffLNS20_9ScaleType4KindE0ELNS_15FloatRoundStyleE2ESM_EENS_4gemm15EpilogueDefaultEEEEEvvEEEEvNT_6ParamsE:
        .type           _ZN7cutlass13device_kernelINS_4conv6kernel13ConvUniversalINS1_16ConvProblemShapeILNS1_8OperatorE0ELi2EEENS1_10collective14CollectiveConvINS1_46MainloopSm90TmaGmmaWarpSpecializedImplicitGemmILS5_0ELi14ELi2EN4cute5tupleIJNSA_1CILi2EEENSC_ILi1EEESE_EEENS1_36KernelImplicitTmaWarpSpecializedSm90ELi1EEENSB_IJNSC_ILi64EEESI_NSB_IJNSC_ILi32EEEEEEEEENS_10tfloat32_tESM_NSA_8TiledMMAINSA_8MMA_AtomIJNSA_4SM904GMMA29MMA_64x64x8_F32TF32TF32_SS_TNILNSQ_7ScaleInE1ELSS_1EEEEEENSA_6LayoutINSB_IJSE_SE_SE_EEENSB_IJNSC_ILi0EEESX_SX_EEEEENSB_IJNSA_10UnderscoreES10_S10_EEEEENS7_6detail26Sm90ImplicitGemmTileTraitsINSA_20SM90_TMA_LOAD_IM2COLENSA_14ComposedLayoutINSA_7SwizzleILi3ELi4ELi3EEENSA_18smem_ptr_flag_bitsILi32EEENSV_INSB_IJNSB_IJNSC_ILi8EEES1B_EEENSB_IJSJ_SE_EEENSB_IJSE_NSC_ILi14EEEEEEEEENSB_IJNSB_IJSJ_NSC_ILi256EEEEEENSB_IJSE_SX_EEENSB_IJSX_NSC_ILi2048EEEEEEEEEEEEEvEENS14_INSA_23SM90_TMA_LOAD_MULTICASTES1O_vEEEENS_8epilogue10collective6detail29Sm90TmaWarpSpecializedAdapterINS1U_15DefaultEpilogueISM_NSB_IJNSB_IJlllEEESE_SX_EEES1Z_NS1T_6thread17LinearCombinationISM_Li1EffLNS20_9ScaleType4KindE0ELNS_15FloatRoundStyleE2ESM_EENS_4gemm15EpilogueDefaultEEEEEvvEEEEvNT_6ParamsE,@function
        .size           _ZN7cutlass13device_kernelINS_4conv6kernel13ConvUniversalINS1_16ConvProblemShapeILNS1_8OperatorE0ELi2EEENS1_10collective14CollectiveConvINS1_46MainloopSm90TmaGmmaWarpSpecializedImplicitGemmILS5_0ELi14ELi2EN4cute5tupleIJNSA_1CILi2EEENSC_ILi1EEESE_EEENS1_36KernelImplicitTmaWarpSpecializedSm90ELi1EEENSB_IJNSC_ILi64EEESI_NSB_IJNSC_ILi32EEEEEEEEENS_10tfloat32_tESM_NSA_8TiledMMAINSA_8MMA_AtomIJNSA_4SM904GMMA29MMA_64x64x8_F32TF32TF32_SS_TNILNSQ_7ScaleInE1ELSS_1EEEEEENSA_6LayoutINSB_IJSE_SE_SE_EEENSB_IJNSC_ILi0EEESX_SX_EEEEENSB_IJNSA_10UnderscoreES10_S10_EEEEENS7_6detail26Sm90ImplicitGemmTileTraitsINSA_20SM90_TMA_LOAD_IM2COLENSA_14ComposedLayoutINSA_7SwizzleILi3ELi4ELi3EEENSA_18smem_ptr_flag_bitsILi32EEENSV_INSB_IJNSB_IJNSC_ILi8EEES1B_EEENSB_IJSJ_SE_EEENSB_IJSE_NSC_ILi14EEEEEEEEENSB_IJNSB_IJSJ_NSC_ILi256EEEEEENSB_IJSE_SX_EEENSB_IJSX_NSC_ILi2048EEEEEEEEEEEEEvEENS14_INSA_23SM90_TMA_LOAD_MULTICASTES1O_vEEEENS_8epilogue10collective6detail29Sm90TmaWarpSpecializedAdapterINS1U_15DefaultEpilogueISM_NSB_IJNSB_IJlllEEESE_SX_EEES1Z_NS1T_6thread17LinearCombinationISM_Li1EffLNS20_9ScaleType4KindE0ELNS_15FloatRoundStyleE2ESM_EENS_4gemm15EpilogueDefaultEEEEEvvEEEEvNT_6ParamsE,(.L_x_112 - _ZN7cutlass13device_kernelINS_4conv6kernel13ConvUniversalINS1_16ConvProblemShapeILNS1_8OperatorE0ELi2EEENS1_10collective14CollectiveConvINS1_46MainloopSm90TmaGmmaWarpSpecializedImplicitGemmILS5_0ELi14ELi2EN4cute5tupleIJNSA_1CILi2EEENSC_ILi1EEESE_EEENS1_36KernelImplicitTmaWarpSpecializedSm90ELi1EEENSB_IJNSC_ILi64EEESI_NSB_IJNSC_ILi32EEEEEEEEENS_10tfloat32_tESM_NSA_8TiledMMAINSA_8MMA_AtomIJNSA_4SM904GMMA29MMA_64x64x8_F32TF32TF32_SS_TNILNSQ_7ScaleInE1ELSS_1EEEEEENSA_6LayoutINSB_IJSE_SE_SE_EEENSB_IJNSC_ILi0EEESX_SX_EEEEENSB_IJNSA_10UnderscoreES10_S10_EEEEENS7_6detail26Sm90ImplicitGemmTileTraitsINSA_20SM90_TMA_LOAD_IM2COLENSA_14ComposedLayoutINSA_7SwizzleILi3ELi4ELi3EEENSA_18smem_ptr_flag_bitsILi32EEENSV_INSB_IJNSB_IJNSC_ILi8EEES1B_EEENSB_IJSJ_SE_EEENSB_IJSE_NSC_ILi14EEEEEEEEENSB_IJNSB_IJSJ_NSC_ILi256EEEEEENSB_IJSE_SX_EEENSB_IJSX_NSC_ILi2048EEEEEEEEEEEEEvEENS14_INSA_23SM90_TMA_LOAD_MULTICASTES1O_vEEEENS_8epilogue10collective6detail29Sm90TmaWarpSpecializedAdapterINS1U_15DefaultEpilogueISM_NSB_IJNSB_IJlllEEESE_SX_EEES1Z_NS1T_6thread17LinearCombinationISM_Li1EffLNS20_9ScaleType4KindE0ELNS_15FloatRoundStyleE2ESM_EENS_4gemm15EpilogueDefaultEEEEEvvEEEEvNT_6ParamsE)
        .other          _ZN7cutlass13device_kernelINS_4conv6kernel13ConvUniversalINS1_16ConvProblemShapeILNS1_8OperatorE0ELi2EEENS1_10collective14CollectiveConvINS1_46MainloopSm90TmaGmmaWarpSpecializedImplicitGemmILS5_0ELi14ELi2EN4cute5tupleIJNSA_1CILi2EEENSC_ILi1EEESE_EEENS1_36KernelImplicitTmaWarpSpecializedSm90ELi1EEENSB_IJNSC_ILi64EEESI_NSB_IJNSC_ILi32EEEEEEEEENS_10tfloat32_tESM_NSA_8TiledMMAINSA_8MMA_AtomIJNSA_4SM904GMMA29MMA_64x64x8_F32TF32TF32_SS_TNILNSQ_7ScaleInE1ELSS_1EEEEEENSA_6LayoutINSB_IJSE_SE_SE_EEENSB_IJNSC_ILi0EEESX_SX_EEEEENSB_IJNSA_10UnderscoreES10_S10_EEEEENS7_6detail26Sm90ImplicitGemmTileTraitsINSA_20SM90_TMA_LOAD_IM2COLENSA_14ComposedLayoutINSA_7SwizzleILi3ELi4ELi3EEENSA_18smem_ptr_flag_bitsILi32EEENSV_INSB_IJNSB_IJNSC_ILi8EEES1B_EEENSB_IJSJ_SE_EEENSB_IJSE_NSC_ILi14EEEEEEEEENSB_IJNSB_IJSJ_NSC_ILi256EEEEEENSB_IJSE_SX_EEENSB_IJSX_NSC_ILi2048EEEEEEEEEEEEEvEENS14_INSA_23SM90_TMA_LOAD_MULTICASTES1O_vEEEENS_8epilogue10collective6detail29Sm90TmaWarpSpecializedAdapterINS1U_15DefaultEpilogueISM_NSB_IJNSB_IJlllEEESE_SX_EEES1Z_NS1T_6thread17LinearCombinationISM_Li1EffLNS20_9ScaleType4KindE0ELNS_15FloatRoundStyleE2ESM_EENS_4gemm15EpilogueDefaultEEEEEvvEEEEvNT_6ParamsE,@"STO_CUDA_ENTRY STV_DEFAULT"
_ZN7cutlass13device_kernelINS_4conv6kernel13ConvUniversalINS1_16ConvProblemShapeILNS1_8OperatorE0ELi2EEENS1_10collective14CollectiveConvINS1_46MainloopSm90TmaGmmaWarpSpecializedImplicitGemmILS5_0ELi14ELi2EN4cute5tupleIJNSA_1CILi2EEENSC_ILi1EEESE_EEENS1_36KernelImplicitTmaWarpSpecializedSm90ELi1EEENSB_IJNSC_ILi64EEESI_NSB_IJNSC_ILi32EEEEEEEEENS_10tfloat32_tESM_NSA_8TiledMMAINSA_8MMA_AtomIJNSA_4SM904GMMA29MMA_64x64x8_F32TF32TF32_SS_TNILNSQ_7ScaleInE1ELSS_1EEEEEENSA_6LayoutINSB_IJSE_SE_SE_EEENSB_IJNSC_ILi0EEESX_SX_EEEEENSB_IJNSA_10UnderscoreES10_S10_EEEEENS7_6detail26Sm90ImplicitGemmTileTraitsINSA_20SM90_TMA_LOAD_IM2COLENSA_14ComposedLayoutINSA_7SwizzleILi3ELi4ELi3EEENSA_18smem_ptr_flag_bitsILi32EEENSV_INSB_IJNSB_IJNSC_ILi8EEES1B_EEENSB_IJSJ_SE_EEENSB_IJSE_NSC_ILi14EEEEEEEEENSB_IJNSB_IJSJ_NSC_ILi256EEEEEENSB_IJSE_SX_EEENSB_IJSX_NSC_ILi2048EEEEEEEEEEEEEvEENS14_INSA_23SM90_TMA_LOAD_MULTICASTES1O_vEEEENS_8epilogue10collective6detail29Sm90TmaWarpSpecializedAdapterINS1U_15DefaultEpilogueISM_NSB_IJNSB_IJlllEEESE_SX_EEES1Z_NS1T_6thread17LinearCombinationISM_Li1EffLNS20_9ScaleType4KindE0ELNS_15FloatRoundStyleE2ESM_EENS_4gemm15EpilogueDefaultEEEEEvvEEEEvNT_6ParamsE:
[----:B------:R-:W-:Y:S01]  /*0000*/  LDC R1, c[0x0][0x28] ;  /* 0x00000a00ff017b82 */ /* 0x000fe20000000800 */
[----:B------:R-:W0:Y:S01]  /*0010*/  S2R R6, SR_TID.X ;  /* 0x0000000000067919 */ /* 0x000e220000002100 */
[----:B------:R-:W-:Y:S01]  /*0020*/  ELECT P0, URZ, PT ;  /* 0x00000000003f782f */ /* 0x000fe20003800000 */
[----:B------:R-:W-:Y:S01]  /*0030*/  BSSY B0, `(.L_x_0) ;  /* 0x0000010000007945 */ /* 0x000fe20003800000 */
[----:B------:R-:W1:Y:S01]  /*0040*/  S2R R7, SR_CTAID.X ;  /* 0x0000000000077919 */ /* 0x000e620000002500 */
[--C-:B0-----:R-:W-:Y:S02]  /*0050*/  SHF.R.U32.HI R0, RZ, 0x5, R6.reuse ;  /* 0x00000005ff007819 */ /* 0x101fe40000011606 */
[----:B------:R-:W-:-:S03]  /*0060*/  SHF.R.U32.HI R8, RZ, 0x7, R6 ;  /* 0x00000007ff087819 */ /* 0x000fc60000011606 */
[----:B------:R-:W0:Y:S04]  /*0070*/  SHFL.IDX PT, R2, R0, RZ, 0x1f ;  /* 0x00001fff00027589 */ /* 0x000e2800000e0000 */
[----:B------:R-:W2:Y:S01]  /*0080*/  SHFL.IDX PT, R8, R8, RZ, 0x1f ;  /* 0x00001fff08087589 */ /* 0x000ea200000e0000 */
[----:B0-----:R-:W-:-:S13]  /*0090*/  ISETP.NE.OR P0, PT, R2, RZ, !P0 ;  /* 0x000000ff0200720c */ /* 0x001fda0004705670 */
[----:B-12---:R-:W-:Y:S05]  /*00a0*/  @P0 BRA `(.L_x_1) ;  /* 0x0000000000200947 */ /* 0x006fea0003800000 */
[----:B------:R-:W-:Y:S02]  /*00b0*/  ULDC.64 UR4, c[0x0][0x198] ;  /* 0x0000660000047ab9 */ /* 0x000fe40000000a00 */
[----:B------:R-:W-:Y:S02]  /*00c0*/  UIADD3 UR6, UP0, UR4, 0xf0, URZ ;  /* 0x000000f004067890 */ /* 0x000fe4000ff1e03f */
[----:B------:R-:W-:Y:S02]  /*00d0*/  UIADD3 UR4, UP1, UR4, 0x1f0, URZ ;  /* 0x000001f004047890 */ /* 0x000fe4000ff3e03f */
[----:B------:R-:W-:Y:S02]  /*00e0*/  UIADD3.X UR7, URZ, UR5, URZ, UP0, !UPT ;  /* 0x000000053f077290 */ /* 0x000fe400087fe43f */
[----:B------:R-:W-:-:S07]  /*00f0*/  UIADD3.X UR5, URZ, UR5, URZ, UP1, !UPT ;  /* 0x000000053f057290 */ /* 0x000fce0008ffe43f */
[----:B------:R0:W-:Y:S02]  /*0100*/  UTMACCTL.PF [UR6] ;  /* 0x00000000060079b9 */ /* 0x0001e40008040000 */
[----:B------:R0:W-:Y:S02]  /*0110*/  UTMACCTL.PF [UR4] ;  /* 0x00000000040079b9 */ /* 0x0001e40008040000 */
[----:B0-----:R-:W-:Y:S01]  /*0120*/  NOP ;  /* 0x0000000000007918 */ /* 0x001fe20000000000 */
.L_x_1:
[----:B------:R-:W-:Y:S05]  /*0130*/  BSYNC B0 ;  /* 0x0000000000007941 */ /* 0x000fea0003800000 */
.L_x_0:
[----:B------:R-:W0:Y:S01]  /*0140*/  SHFL.IDX PT, R0, R0, RZ, 0x1f ;  /* 0x00001fff00007589 */ /* 0x000e2200000e0000 */
[----:B------:R-:W-:Y:S02]  /*0150*/  SHF.R.S32.HI R3, RZ, 0x1f, R6 ;  /* 0x0000001fff037819 */ /* 0x000fe40000011406 */
[----:B------:R-:W-:Y:S01]  /*0160*/  I2FP.F32.U32 R11, R7 ;  /* 0x00000007000b7245 */ /* 0x000fe20000201000 */
[----:B------:R-:W1:Y:S01]  /*0170*/  S2R R9, SR_CTAID.Y ;  /* 0x0000000000097919 */ /* 0x000e620000002600 */
[----:B------:R-:W-:-:S04]  /*0180*/  LEA.HI R3, R3, R6, RZ, 0x7 ;  /* 0x0000000603037211 */ /* 0x000fc800078f38ff */
[----:B------:R-:W-:-:S05]  /*0190*/  LOP3.LUT R3, R3, 0xffffff80, RZ, 0xc0, !PT ;  /* 0xffffff8003037812 */ /* 0x000fca00078ec0ff */
[----:B------:R-:W-:-:S05]  /*01a0*/  IMAD.IADD R10, R6, 0x1, -R3 ;  /* 0x00000001060a7824 */ /* 0x000fca00078e0a03 */
[----:B------:R-:W-:-:S04]  /*01b0*/  SHF.R.S32.HI R3, RZ, 0x1f, R10 ;  /* 0x0000001fff037819 */ /* 0x000fc8000001140a */
[----:B------:R-:W-:Y:S02]  /*01c0*/  LEA.HI R3, R3, R10, RZ, 0x3 ;  /* 0x0000000a03037211 */ /* 0x000fe400078f18ff */
[----:B0-----:R-:W-:Y:S02]  /*01d0*/  ISETP.NE.AND P0, PT, R0, RZ, PT ;  /* 0x000000ff0000720c */ /* 0x001fe40003f05270 */
[--C-:B------:R-:W-:Y:S02]  /*01e0*/  SHF.R.S32.HI R4, RZ, 0x3, R3.reuse ;  /* 0x00000003ff047819 */ /* 0x100fe40000011403 */
[----:B------:R-:W-:Y:S02]  /*01f0*/  SHF.R.S32.HI R3, RZ, 0x1f, R3 ;  /* 0x0000001fff037819 */ /* 0x000fe40000011403 */
[----:B------:R-:W-:-:S07]  /*0200*/  SHF.R.S32.HI R5, RZ, 0x1f, R0 ;  /* 0x0000001fff057819 */ /* 0x000fce0000011400 */
[----:B-1----:R-:W-:Y:S05]  /*0210*/  @P0 BRA `(.L_x_2) ;  /* 0x0000000000b40947 */ /* 0x002fea0003800000 */
[----:B------:R-:W-:Y:S01]  /*0220*/  ELECT P0, URZ, PT ;  /* 0x00000000003f782f */ /* 0x000fe20003800000 */
[----:B------:R-:W-:-:S12]  /*0230*/  BSSY B0, `(.L_x_2) ;  /* 0x000002b000007945 */ /* 0x000fd80003800000 */
[----:B------:R-:W-:Y:S05]  /*0240*/  @!P0 BRA `(.L_x_3) ;  /* 0x0000000000a48947 */ /* 0x000fea0003800000 */
[----:B------:R-:W0:Y:S01]  /*0250*/  S2UR UR8, SR_CgaCtaId ;  /* 0x00000000000879c3 */ /* 0x000e220000008800 */
[----:B------:R-:W-:Y:S01]  /*0260*/  UMOV UR4, 0x400 ;  /* 0x0000040000047882 */ /* 0x000fe20000000000 */
[----:B------:R-:W-:Y:S01]  /*0270*/  UMOV UR5, 0x1 ;  /* 0x0000000100057882 */ /* 0x000fe20000000000 */
[----:B------:R-:W-:Y:S02]  /*0280*/  UMOV UR6, 0x2 ;  /* 0x0000000200067882 */ /* 0x000fe40000000000 */
[----:B------:R-:W-:-:S04]  /*0290*/  UIADD3 UR6, -UR6, 0x100000, URZ ;  /* 0x0010000006067890 */ /* 0x000fc8000fffe13f */
[----:B------:R-:W-:Y:S02]  /*02a0*/  USHF.L.U32 UR7, UR6, 0xb, URZ ;  /* 0x0000000b06077899 */ /* 0x000fe4000800063f */
[----:B------:R-:W-:Y:S02]  /*02b0*/  USHF.L.U32 UR6, UR6, 0x1, URZ ;  /* 0x0000000106067899 */ /* 0x000fe4000800063f */
[----:B0-----:R-:W-:Y:S02]  /*02c0*/  ULEA UR8, UR8, UR4, 0x18 ;  /* 0x0000000408087291 */ /* 0x001fe4000f8ec03f */
[----:B------:R-:W-:-:S04]  /*02d0*/  UIADD3 UR4, -UR5, 0x100000, URZ ;  /* 0x0010000005047890 */ /* 0x000fc8000fffe13f */
[----:B------:R-:W-:Y:S02]  /*02e0*/  USHF.L.U32 UR5, UR4, 0xb, URZ ;  /* 0x0000000b04057899 */ /* 0x000fe4000800063f */
[----:B------:R-:W-:Y:S01]  /*02f0*/  USHF.L.U32 UR4, UR4, 0x1, URZ ;  /* 0x0000000104047899 */ /* 0x000fe2000800063f */
[----:B------:R-:W0:Y:S11]  /*0300*/  FENCE.VIEW.ASYNC.S ;  /* 0x00000000000073c6 */ /* 0x000e360000000000 */
[----:B0-----:R0:W1:Y:S01]  /*0310*/  SYNCS.EXCH.64 URZ, [UR8+0x38000], UR4 ;  /* 0x03800004083f75b2 */ /* 0x0010620008000100 */
[----:B------:R0:W2:Y:S01]  /*0320*/  SYNCS.EXCH.64 URZ, [UR8+0x38070], UR6 ;  /* 0x03807006083f75b2 */ /* 0x0000a20008000100 */
[----:B------:R0:W3:Y:S01]  /*0330*/  SYNCS.EXCH.64 URZ, [UR8+0x38008], UR4 ;  /* 0x03800804083f75b2 */ /* 0x0000e20008000100 */
[----:B------:R0:W4:Y:S01]  /*0340*/  SYNCS.EXCH.64 URZ, [UR8+0x38078], UR6 ;  /* 0x03807806083f75b2 */ /* 0x0001220008000100 */
[----:B------:R0:W0:Y:S01]  /*0350*/  SYNCS.EXCH.64 URZ, [UR8+0x38010], UR4 ;  /* 0x03801004083f75b2 */ /* 0x0000220008000100 */
        /* <DEDUP_REMOVED lines=23> */
[----:B-1234-:R-:W-:Y:S01]  /*04d0*/  NOP ;  /* 0x0000000000007918 */ /* 0x01efe20000000000 */
.L_x_3:
[----:B0-----:R-:W-:Y:S05]  /*04e0*/  BSYNC B0 ;  /* 0x0000000000007941 */ /* 0x001fea0003800000 */
.L_x_2:
[----:B------:R-:W-:Y:S01]  /*04f0*/  ULDC UR4, c[0x0][0x150] ;  /* 0x0000540000047ab9 */ /* 0x000fe20000000800 */
[----:B------:R-:W-:Y:S01]  /*0500*/  LEA.HI R3, R3, R4, RZ, 0x2 ;  /* 0x0000000403037211 */ /* 0x000fe200078f10ff */
[----:B------:R-:W-:Y:S01]  /*0510*/  FMUL R11, R11, UR4 ;  /* 0x000000040b0b7c20 */ /* 0x000fe20008400000 */
[----:B------:R-:W-:Y:S01]  /*0520*/  LEA.HI R5, R5, R0, RZ, 0x2 ;  /* 0x0000000005057211 */ /* 0x000fe200078f10ff */
[----:B------:R-:W-:Y:S01]  /*0530*/  ULDC UR4, c[0x0][0x154] ;  /* 0x0000550000047ab9 */ /* 0x000fe20000000800 */
[----:B------:R-:W-:Y:S01]  /*0540*/  LOP3.LUT R3, R3, 0xfffffffc, RZ, 0xc0, !PT ;  /* 0xfffffffc03037812 */ /* 0x000fe200078ec0ff */
[----:B------:R-:W0:Y:S01]  /*0550*/  LDC R13, c[0x0][0x140] ;  /* 0x00005000ff0d7b82 */ /* 0x000e220000000800 */
[----:B------:R-:W-:Y:S01]  /*0560*/  LOP3.LUT R5, R5, 0x3ffffffc, RZ, 0xc0, !PT ;  /* 0x3ffffffc05057812 */ /* 0x000fe200078ec0ff */
[----:B------:R-:W1:Y:S01]  /*0570*/  F2I.U32.TRUNC.NTZ R11, R11 ;  /* 0x0000000b000b7305 */ /* 0x000e62000020f000 */
[----:B------:R-:W-:Y:S01]  /*0580*/  LOP3.LUT P0, RZ, R10, 0x7, RZ, 0xc0, !PT ;  /* 0x000000070aff7812 */ /* 0x000fe2000780c0ff */
[----:B------:R-:W-:Y:S01]  /*0590*/  IMAD.IADD R3, R4, 0x1, -R3 ;  /* 0x0000000104037824 */ /* 0x000fe200078e0a03 */
[----:B------:R-:W-:Y:S01]  /*05a0*/  I2FP.F32.U32 R4, R9 ;  /* 0x0000000900047245 */ /* 0x000fe20000201000 */
[----:B------:R-:W-:Y:S01]  /*05b0*/  IMAD.IADD R0, R0, 0x1, -R5 ;  /* 0x0000000100007824 */ /* 0x000fe200078e0a05 */
[----:B------:R-:W-:Y:S01]  /*05c0*/  ISETP.NE.AND P3, PT, R8, 0x1, PT ;  /* 0x000000010800780c */ /* 0x000fe20003f65270 */
[----:B------:R-:W-:Y:S01]  /*05d0*/  NOP ;  /* 0x0000000000007918 */ /* 0x000fe20000000000 */
[----:B------:R-:W-:Y:S01]  /*05e0*/  NOP ;  /* 0x0000000000007918 */ /* 0x000fe20000000000 */
[----:B------:R-:W-:-:S02]  /*05f0*/  IMAD R0, R0, 0x4, R3 ;  /* 0x0000000400007824 */ /* 0x000fc400078e0203 */
[----:B------:R-:W-:Y:S01]  /*0600*/  FMUL R12, R4, UR4 ;  /* 0x00000004040c7c20 */ /* 0x000fe20008400000 */
[----:B------:R-:W-:Y:S01]  /*0610*/  ULDC UR4, c[0x0][0x144] ;  /* 0x0000510000047ab9 */ /* 0x000fe20000000800 */
[C---:B------:R-:W-:Y:S01]  /*0620*/  IMAD.SHL.U32 R5, R0.reuse, 0x4, RZ ;  /* 0x0000000400057824 */ /* 0x040fe200078e00ff */
[----:B------:R-:W-:Y:S01]  /*0630*/  LEA.HI R3, R0, R0, RZ, 0x1 ;  /* 0x0000000000037211 */ /* 0x000fe200078f08ff */
[----:B-1----:R-:W-:Y:S02]  /*0640*/  IMAD.MOV R4, RZ, RZ, -R11 ;  /* 0x000000ffff047224 */ /* 0x002fe400078e0a0b */
[----:B------:R-:W1:Y:S01]  /*0650*/  F2I.U32.TRUNC.NTZ R12, R12 ;  /* 0x0000000c000c7305 */ /* 0x000e62000020f000 */
[----:B------:R-:W-:Y:S01]  /*0660*/  LOP3.LUT R3, R3, 0xfffffffe, RZ, 0xc0, !PT ;  /* 0xfffffffe03037812 */ /* 0x000fe200078ec0ff */
[----:B------:R-:W-:Y:S01]  /*0670*/  IMAD R4, R4, UR4, R7 ;  /* 0x0000000404047c24 */ /* 0x000fe2000f8e0207 */
[----:B------:R-:W-:Y:S01]  /*0680*/  LOP3.LUT R5, R0, 0xc, R5, 0x78, !PT ;  /* 0x0000000c00057812 */ /* 0x000fe200078e7805 */
[----:B------:R-:W-:-:S02]  /*0690*/  ULDC UR4, c[0x0][0x148] ;  /* 0x0000520000047ab9 */ /* 0x000fc40000000800 */
[----:B------:R-:W-:Y:S01]  /*06a0*/  IMAD.IADD R3, R0, 0x1, -R3 ;  /* 0x0000000100037824 */ /* 0x000fe200078e0a03 */
[----:B0-----:R-:W-:Y:S02]  /*06b0*/  ISETP.EQ.U32.AND P1, PT, R13, 0x1, PT ;  /* 0x000000010d00780c */ /* 0x001fe40003f22070 */
[----:B------:R-:W-:Y:S02]  /*06c0*/  ISETP.LT.U32.AND P0, PT, R5, 0x2, !P0 ;  /* 0x000000020500780c */ /* 0x000fe40004701070 */
[----:B------:R-:W-:Y:S02]  /*06d0*/  ISETP.NE.AND P4, PT, R3, R4, PT ;  /* 0x000000040300720c */ /* 0x000fe40003f85270 */
[----:B------:R-:W-:Y:S01]  /*06e0*/  SHF.R.S32.HI R3, RZ, 0x1f, R2 ;  /* 0x0000001fff037819 */ /* 0x000fe20000011402 */
[----:B-1----:R-:W-:-:S03]  /*06f0*/  IMAD.MOV R4, RZ, RZ, -R12 ;  /* 0x000000ffff047224 */ /* 0x002fc600078e0a0c */
[----:B------:R-:W-:Y:S01]  /*0700*/  LEA.HI R3, R3, R2, RZ, 0x2 ;  /* 0x0000000203037211 */ /* 0x000fe200078f10ff */
[----:B------:R-:W-:-:S03]  /*0710*/  IMAD R11, R4, UR4, R9 ;  /* 0x00000004040b7c24 */ /* 0x000fc6000f8e0209 */
[----:B------:R-:W-:-:S03]  /*0720*/  LOP3.LUT R3, R3, 0xfffffffc, RZ, 0xc0, !PT ;  /* 0xfffffffc03037812 */ /* 0x000fc600078ec0ff */
[----:B------:R-:W-:Y:S02]  /*0730*/  @P4 LEA.HI R0, R5, R5, RZ, 0x1 ;  /* 0x0000000505004211 */ /* 0x000fe400078f08ff */
[----:B------:R-:W-:Y:S02]  /*0740*/  IMAD.IADD R15, R2, 0x1, -R3 ;  /* 0x00000001020f7824 */ /* 0x000fe400078e0a03 */
[----:B------:R-:W-:Y:S01]  /*0750*/  @P4 SHF.R.S32.HI R0, RZ, 0x1, R0 ;  /* 0x00000001ff004819 */ /* 0x000fe20000011400 */
[----:B------:R-:W-:Y:S02]  /*0760*/  IMAD.MOV.U32 R3, RZ, RZ, 0x1 ;  /* 0x00000001ff037424 */ /* 0x000fe400078e00ff */
[----:B------:R-:W-:Y:S02]  /*0770*/  LOP3.LUT P2, RZ, R8, R15, RZ, 0xfc, !PT ;  /* 0x0000000f08ff7212 */ /* 0x000fe4000784fcff */
[----:B------:R-:W-:Y:S02]  /*0780*/  @P4 ISETP.NE.AND P5, PT, R0, R11, PT ;  /* 0x0000000b0000420c */ /* 0x000fe40003fa5270 */
[----:B------:R-:W-:-:S02]  /*0790*/  SEL R4, RZ, 0x1, P2 ;  /* 0x00000001ff047807 */ /* 0x000fc40001000000 */
[----:B------:R-:W-:Y:S02]  /*07a0*/  SEL R0, RZ, 0x1, !P0 ;  /* 0x00000001ff007807 */ /* 0x000fe40004000000 */
[----:B------:R-:W-:Y:S02]  /*07b0*/  @P4 SEL R3, RZ, 0x1, P5 ;  /* 0x00000001ff034807 */ /* 0x000fe40002800000 */
[----:B------:R-:W-:Y:S02]  /*07c0*/  SEL R4, R4, 0x2, P3 ;  /* 0x0000000204047807 */ /* 0x000fe40001800000 */
[----:B------:R-:W-:Y:S01]  /*07d0*/  LOP3.LUT R3, R3, R0, RZ, 0xc0, !PT ;  /* 0x0000000003037212 */ /* 0x000fe200078ec0ff */
[----:B------:R-:W-:Y:S06]  /*07e0*/  @!P1 BRA `(.L_x_4) ;  /* 0x0000000000089947 */ /* 0x000fec0003800000 */
[----:B------:R-:W-:Y:S01]  /*07f0*/  UCGABAR_ARV ;  /* 0x00000000000079c7 */ /* 0x000fe20008000000 */
[----:B------:R-:W-:Y:S05]  /*0800*/  BRA `(.L_x_5) ;  /* 0x0000000000047947 */ /* 0x000fea0003800000 */
.L_x_4:
[----:B------:R-:W-:Y:S01]  /*0810*/  NOP ;  /* 0x0000000000007918 */ /* 0x000fe20000000000 */
.L_x_5:
[----:B------:R-:W-:Y:S01]  /*0820*/  ULDC.64 UR4, c[0x0][0x598] ;  /* 0x0001660000047ab9 */ /* 0x000fe20000000a00 */
[----:B------:R-:W-:Y:S01]  /*0830*/  ULDC.64 UR12, c[0x0][0x208] ;  /* 0x00008200000c7ab9 */ /* 0x000fe20000000a00 */
[----:B------:R-:W-:-:S04]  /*0840*/  ISETP.NE.U32.AND P0, PT, RZ, UR4, PT ;  /* 0x00000004ff007c0c */ /* 0x000fc8000bf05070 */
[----:B------:R-:W-:-:S13]  /*0850*/  ISETP.NE.AND.EX P0, PT, RZ, UR5, PT, P0 ;  /* 0x00000005ff007c0c */ /* 0x000fda000bf05300 */
[----:B------:R-:W-:Y:S05]  /*0860*/  @!P0 BRA `(.L_x_6) ;  /* 0x00000000001c8947 */ /* 0x000fea0003800000 */
[----:B------:R-:W0:Y:S02]  /*0870*/  LDC.64 R12, c[0x0][0x598] ;  /* 0x00016600ff0c7b82 */ /* 0x000e240000000a00 */
[----:B0-----:R-:W2:Y:S02]  /*0880*/  LDG.E.64 R12, desc[UR12][R12.64] ;  /* 0x0000000c0c0c7981 */ /* 0x001ea4000c1e1b00 */
[----:B--2---:R-:W-:-:S04]  /*0890*/  ISETP.NE.U32.AND P0, PT, R12, RZ, PT ;  /* 0x000000ff0c00720c */ /* 0x004fc80003f05070 */
[----:B------:R-:W-:-:S13]  /*08a0*/  ISETP.NE.AND.EX P0, PT, R13, RZ, PT, P0 ;  /* 0x000000ff0d00720c */ /* 0x000fda0003f05300 */
[----:B------:R-:W-:Y:S05]  /*08b0*/  @!P0 BRA `(.L_x_6) ;  /* 0x0000000000088947 */ /* 0x000fea0003800000 */
[----:B------:R0:W5:Y:S01]  /*08c0*/  LD.E R0, desc[UR12][R12.64] ;  /* 0x0000000c0c007980 */ /* 0x000162000c101900 */
[----:B------:R-:W-:Y:S05]  /*08d0*/  BRA `(.L_x_7) ;  /* 0x0000000000207947 */ /* 0x000fea0003800000 */
.L_x_6:
[----:B------:R-:W-:Y:S02]  /*08e0*/  ULDC.64 UR4, c[0x0][0x588] ;  /* 0x0001620000047ab9 */ /* 0x000fe40000000a00 */
[----:B------:R-:W-:-:S04]  /*08f0*/  ISETP.NE.U32.AND P0, PT, RZ, UR4, PT ;  /* 0x00000004ff007c0c */ /* 0x000fc8000bf05070 */
[----:B------:R-:W-:-:S13]  /*0900*/  ISETP.NE.AND.EX P0, PT, RZ, UR5, PT, P0 ;  /* 0x00000005ff007c0c */ /* 0x000fda000bf05300 */
[----:B------:R-:W-:Y:S05]  /*0910*/  @!P0 BRA `(.L_x_8) ;  /* 0x00000000000c8947 */ /* 0x000fea0003800000 */
[----:B------:R-:W0:Y:S02]  /*0920*/  LDC.64 R12, c[0x0][0x588] ;  /* 0x00016200ff0c7b82 */ /* 0x000e240000000a00 */
[----:B0-----:R1:W5:Y:S01]  /*0930*/  LDG.E R0, desc[UR12][R12.64] ;  /* 0x0000000c0c007981 */ /* 0x001362000c1e1900 */
[----:B------:R-:W-:Y:S05]  /*0940*/  BRA `(.L_x_7) ;  /* 0x0000000000047947 */ /* 0x000fea0003800000 */
.L_x_8:
[----:B------:R-:W2:Y:S02]  /*0950*/  LDC R0, c[0x0][0x580] ;  /* 0x00016000ff007b82 */ /* 0x000ea40000000800 */
.L_x_7:
[----:B------:R-:W-:Y:S02]  /*0960*/  ULDC.64 UR4, c[0x0][0x5a0] ;  /* 0x0001680000047ab9 */ /* 0x000fe40000000a00 */
[----:B------:R-:W-:-:S04]  /*0970*/  ISETP.NE.U32.AND P0, PT, RZ, UR4, PT ;  /* 0x00000004ff007c0c */ /* 0x000fc8000bf05070 */
[----:B------:R-:W-:-:S13]  /*0980*/  ISETP.NE.AND.EX P0, PT, RZ, UR5, PT, P0 ;  /* 0x00000005ff007c0c */ /* 0x000fda000bf05300 */
[----:B------:R-:W-:Y:S05]  /*0990*/  @!P0 BRA `(.L_x_9) ;  /* 0x00000000001c8947 */ /* 0x000fea0003800000 */
[----:B01----:R-:W0:Y:S02]  /*09a0*/  LDC.64 R12, c[0x0][0x5a0] ;  /* 0x00016800ff0c7b82 */ /* 0x003e240000000a00 */
[----:B0-----:R-:W3:Y:S02]  /*09b0*/  LDG.E.64 R12, desc[UR12][R12.64] ;  /* 0x0000000c0c0c7981 */ /* 0x001ee4000c1e1b00 */
[----:B---3--:R-:W-:-:S04]  /*09c0*/  ISETP.NE.U32.AND P0, PT, R12, RZ, PT ;  /* 0x000000ff0c00720c */ /* 0x008fc80003f05070 */
[----:B------:R-:W-:-:S13]  /*09d0*/  ISETP.NE.AND.EX P0, PT, R13, RZ, PT, P0 ;  /* 0x000000ff0d00720c */ /* 0x000fda0003f05300 */
[----:B------:R-:W-:Y:S05]  /*09e0*/  @!P0 BRA `(.L_x_9) ;  /* 0x0000000000088947 */ /* 0x000fea0003800000 */
[----:B------:R0:W5:Y:S01]  /*09f0*/  LD.E R2, desc[UR12][R12.64] ;  /* 0x0000000c0c027980 */ /* 0x000162000c101900 */
[----:B------:R-:W-:Y:S05]  /*0a00*/  BRA `(.L_x_10) ;  /* 0x0000000000207947 */ /* 0x000fea0003800000 */
.L_x_9:
[----:B------:R-:W-:Y:S02]  /*0a10*/  ULDC.64 UR4, c[0x0][0x590] ;  /* 0x0001640000047ab9 */ /* 0x000fe40000000a00 */
[----:B------:R-:W-:-:S04]  /*0a20*/  ISETP.NE.U32.AND P0, PT, RZ, UR4, PT ;  /* 0x00000004ff007c0c */ /* 0x000fc8000bf05070 */
[----:B------:R-:W-:-:S13]  /*0a30*/  ISETP.NE.AND.EX P0, PT, RZ, UR5, PT, P0 ;  /* 0x00000005ff007c0c */ /* 0x000fda000bf05300 */
[----:B------:R-:W-:Y:S05]  /*0a40*/  @!P0 BRA `(.L_x_11) ;  /* 0x00000000000c8947 */ /* 0x000fea0003800000 */
[----:B01----:R-:W0:Y:S02]  /*0a50*/  LDC.64 R12, c[0x0][0x590] ;  /* 0x00016400ff0c7b82 */ /* 0x003e240000000a00 */
[----:B0-----:R1:W5:Y:S01]  /*0a60*/  LDG.E R2, desc[UR12][R12.64] ;  /* 0x0000000c0c027981 */ /* 0x001362000c1e1900 */
[----:B------:R-:W-:Y:S05]  /*0a70*/  BRA `(.L_x_10) ;  /* 0x0000000000047947 */ /* 0x000fea0003800000 */
.L_x_11:
[----:B------:R-:W3:Y:S02]  /*0a80*/  LDC R2, c[0x0][0x584] ;  /* 0x00016100ff027b82 */ /* 0x000ee40000000800 */
.L_x_10:
[----:B------:R-:W4:Y:S08]  /*0a90*/  LDC R11, c[0x0][0x3c4] ;  /* 0x0000f100ff0b7b82 */ /* 0x000f300000000800 */
[----:B------:R-:W2:Y:S01]  /*0aa0*/  LDC.64 R16, c[0x0][0x3c8] ;  /* 0x0000f200ff107b82 */ /* 0x000ea20000000a00 */
[----:B----4-:R-:W-:-:S05]  /*0ab0*/  VIADD R11, R11, 0x1f ;  /* 0x0000001f0b0b7836 */ /* 0x010fca0000000000 */
[----:B01----:R-:W-:-:S04]  /*0ac0*/  SHF.R.S32.HI R12, RZ, 0x1f, R11 ;  /* 0x0000001fff0c7819 */ /* 0x003fc8000001140b */
[----:B------:R-:W-:-:S04]  /*0ad0*/  LEA.HI R12, R12, R11, RZ, 0x5 ;  /* 0x0000000b0c0c7211 */ /* 0x000fc800078f28ff */
[----:B------:R-:W-:-:S05]  /*0ae0*/  SHF.R.S32.HI R13, RZ, 0x5, R12 ;  /* 0x00000005ff0d7819 */ /* 0x000fca000001140c */
[----:B--2---:R-:W-:-:S04]  /*0af0*/  IMAD R12, R13, R16, RZ ;  /* 0x000000100d0c7224 */ /* 0x004fc800078e02ff */
[----:B------:R-:W-:Y:S01]  /*0b00*/  IMAD R11, R12, R17, RZ ;  /* 0x000000110c0b7224 */ /* 0x000fe200078e02ff */
[----:B------:R-:W-:Y:S06]  /*0b10*/  @!P1 BRA `(.L_x_12) ;  /* 0x00000000000c9947 */ /* 0x000fec0003800000 */
[----:B------:R-:W-:Y:S01]  /*0b20*/  UCGABAR_WAIT ;  /* 0x0000000000007dc7 */ /* 0x000fe20008000000 */
[----:B------:R-:W-:Y:S01]  /*0b30*/  CCTL.IVALL ;  /* 0x00000000ff00798f */ /* 0x000fe20002000000 */
[----:B------:R-:W-:Y:S05]  /*0b40*/  BRA `(.L_x_13) ;  /* 0x0000000000047947 */ /* 0x000fea0003800000 */
.L_x_12:
[----:B------:R-:W-:Y:S06]  /*0b50*/  BAR.SYNC.DEFER_BLOCKING 0x0 ;  /* 0x0000000000007b1d */ /* 0x000fec0000010000 */
.L_x_13:
[----:B------:R-:W-:-:S13]  /*0b60*/  ISETP.NE.AND P0, PT, R8, RZ, PT ;  /* 0x000000ff0800720c */ /* 0x000fda0003f05270 */
[----:B------:R-:W-:Y:S05]  /*0b70*/  @!P0 BRA `(.L_x_14) ;  /* 0x00000030008c8947 */ /* 0x000fea0003800000 */
[----:B------:R-:W-:-:S13]  /*0b80*/  ISETP.NE.AND P0, PT, R8, 0x1, PT ;  /* 0x000000010800780c */ /* 0x000fda0003f05270 */
[----:B------:R-:W-:Y:S05]  /*0b90*/  @P0 EXIT ;  /* 0x000000000000094d */ /* 0x000fea0003800000 */
[----:B------:R-:W-:Y:S01]  /*0ba0*/  ISETP.GE.AND P0, PT, R11, 0x1, PT ;  /* 0x000000010b00780c */ /* 0x000fe20003f06270 */
[----:B------:R-:W-:Y:S01]  /*0bb0*/  UMOV UR4, URZ ;  /* 0x0000003f00047c82 */ /* 0x000fe20008000000 */
[----:B------:R-:W-:Y:S02]  /*0bc0*/  CS2R R54, SRZ ;  /* 0x0000000000367805 */ /* 0x000fe4000001ff00 */
[----:B------:R-:W-:Y:S02]  /*0bd0*/  CS2R R24, SRZ ;  /* 0x0000000000187805 */ /* 0x000fe4000001ff00 */
[----:B------:R-:W-:Y:S02]  /*0be0*/  CS2R R26, SRZ ;  /* 0x00000000001a7805 */ /* 0x000fe4000001ff00 */
[----:B------:R-:W-:Y:S02]  /*0bf0*/  CS2R R28, SRZ ;  /* 0x00000000001c7805 */ /* 0x000fe4000001ff00 */
[----:B------:R-:W-:-:S02]  /*0c00*/  CS2R R30, SRZ ;  /* 0x00000000001e7805 */ /* 0x000fc4000001ff00 */
[----:B------:R-:W-:Y:S02]  /*0c10*/  CS2R R32, SRZ ;  /* 0x0000000000207805 */ /* 0x000fe4000001ff00 */
        /* <DEDUP_REMOVED lines=9> */
[----:B------:R-:W-:Y:S01]  /*0cb0*/  CS2R R52, SRZ ;  /* 0x0000000000347805 */ /* 0x000fe2000001ff00 */
[----:B------:R-:W-:Y:S06]  /*0cc0*/  @!P0 BRA `(.L_x_15) ;  /* 0x0000000000a88947 */ /* 0x000fec0003800000 */
[----:B------:R-:W-:-:S04]  /*0cd0*/  LOP3.LUT R6, R4, 0x1, RZ, 0xfc, !PT ;  /* 0x0000000104067812 */ /* 0x000fc800078efcff */
[----:B------:R-:W-:-:S13]  /*0ce0*/  ISETP.NE.AND P0, PT, R6, 0x3, PT ;  /* 0x000000030600780c */ /* 0x000fda0003f05270 */
[----:B------:R-:W-:Y:S05]  /*0cf0*/  @!P0 BRA `(.L_x_16) ;  /* 0x0000000000048947 */ /* 0x000fea0003800000 */
[----:B------:R-:W-:Y:S01]  /*0d00*/  BPT.TRAP 0x1 ;  /* 0x000000040000795c */ /* 0x000fe20000300000 */
.L_x_16:
[----:B------:R-:W0:Y:S01]  /*0d10*/  S2UR UR5, SR_CgaCtaId ;  /* 0x00000000000579c3 */ /* 0x000e220000008800 */
[----:B------:R-:W-:Y:S01]  /*0d20*/  SHF.L.U32 R6, RZ, 0x1f, RZ ;  /* 0x0000001fff067819 */ /* 0x000fe200000006ff */
[----:B------:R-:W-:Y:S02]  /*0d30*/  UMOV UR4, 0x400 ;  /* 0x0000040000047882 */ /* 0x000fe40000000000 */
[----:B0-----:R-:W-:-:S12]  /*0d40*/  ULEA UR4, UR5, UR4, 0x18 ;  /* 0x0000000405047291 */ /* 0x001fd8000f8ec03f */
.L_x_17:
[----:B0-----:R-:W-:-:S04]  /*0d50*/  IMAD.U32 R7, RZ, RZ, UR4 ;  /* 0x00000004ff077e24 */ /* 0x001fc8000f8e00ff */
[----:B------:R0:W1:Y:S03]  /*0d60*/  SYNCS.PHASECHK.TRANS64.TRYWAIT P0, [R7+URZ+0x38000], R6 ;  /* 0x03800006070075a7 */ /* 0x000066000800017f */
[----:B-1----:R-:W-:Y:S05]  /*0d70*/  @!P0 NANOSLEEP.SYNCS 0x989680 ;  /* 0x009896800000895d */ /* 0x002fea0003900000 */
[----:B------:R-:W1:Y:S02]  /*0d80*/  @!P0 SYNCS.PHASECHK.TRANS64 P0, [R7+URZ+0x38000], R6 ;  /* 0x03800006070085a7 */ /* 0x000e64000800007f */
[----:B-1----:R-:W-:Y:S05]  /*0d90*/  @!P0 BRA `(.L_x_17) ;  /* 0xfffffffc00ec8947 */ /* 0x002fea000383ffff */
[----:B------:R-:W-:Y:S01]  /*0da0*/  UIADD3 UR5, UR4, 0x1c000, URZ ;  /* 0x0001c00004057890 */ /* 0x000fe2000fffe03f */
[----:B------:R-:W-:Y:S01]  /*0db0*/  WARPGROUP.ARRIVE ;  /* 0x00000000000079c5 */ /* 0x000fe20000000000 */
[----:B------:R-:W-:Y:S02]  /*0dc0*/  USHF.R.U32.HI UR4, URZ, 0x4, UR4 ;  /* 0x000000043f047899 */ /* 0x000fe40008011604 */
[----:B------:R-:W-:Y:S02]  /*0dd0*/  USHF.R.U32.HI UR5, URZ, 0x4, UR5 ;  /* 0x000000043f057899 */ /* 0x000fe40008011605 */
[----:B------:R-:W-:Y:S02]  /*0de0*/  ULOP3.LUT UR4, UR4, 0x3fff, URZ, 0xc0, !UPT ;  /* 0x00003fff04047892 */ /* 0x000fe4000f8ec03f */
[----:B------:R-:W-:Y:S02]  /*0df0*/  ULOP3.LUT UR5, UR5, 0x3fff, URZ, 0xc0, !UPT ;  /* 0x00003fff05057892 */ /* 0x000fe4000f8ec03f */
[----:B------:R-:W-:-:S02]  /*0e00*/  ULOP3.LUT UR9, UR4, 0x10000, URZ, 0xfc, !UPT ;  /* 0x0001000004097892 */ /* 0x000fc4000f8efc3f */
[----:B------:R-:W-:Y:S01]  /*0e10*/  ULOP3.LUT UR8, UR5, 0x10000, URZ, 0xfc, !UPT ;  /* 0x0001000005087892 */ /* 0x000fe2000f8efc3f */
[----:B------:R-:W-:Y:S02]  /*0e20*/  UMOV UR7, 0x40000040 ;  /* 0x4000004000077882 */ /* 0x000fe40000000000 */
[----:B------:R-:W-:Y:S02]  /*0e30*/  UMOV UR5, 0x40000040 ;  /* 0x4000004000057882 */ /* 0x000fe40000000000 */
[----:B------:R-:W-:Y:S02]  /*0e40*/  UMOV UR4, UR9 ;  /* 0x0000000900047c82 */ /* 0x000fe40008000000 */
[----:B------:R-:W-:Y:S02]  /*0e50*/  UMOV UR6, UR8 ;  /* 0x0000000800067c82 */ /* 0x000fe40008000000 */
[----:B------:R-:W-:Y:S01]  /*0e60*/  HGMMA.64x64x8.F32.TF32 R24, gdesc[UR4], RZ, !UPT ;  /* 0x04e00000041879f0 */ /* 0x000fe2000c7028ff */
[----:B------:R-:W-:-:S02]  /*0e70*/  UIADD3 UR4, UR9, 0x2, URZ ;  /* 0x0000000209047890 */ /* 0x000fc4000fffe03f */
[----:B------:R-:W-:Y:S01]  /*0e80*/  UIADD3 UR6, UR8, 0x2, URZ ;  /* 0x0000000208067890 */ /* 0x000fe2000fffe03f */
[----:B------:R-:W-:Y:S01]  /*0e90*/  UMOV UR5, 0x40000040 ;  /* 0x4000004000057882 */ /* 0x000fe20000000000 */
[----:B------:R-:W-:-:S07]  /*0ea0*/  UMOV UR7, 0x40000040 ;  /* 0x4000004000077882 */ /* 0x000fce0000000000 */
[----:B------:R-:W-:Y:S01]  /*0eb0*/  HGMMA.64x64x8.F32.TF32 R24, gdesc[UR4], R24 ;  /* 0x04e00000041879f0 */ /* 0x000fe20008702818 */
[----:B------:R-:W-:Y:S02]  /*0ec0*/  UIADD3 UR4, UR9, 0x4, URZ ;  /* 0x0000000409047890 */ /* 0x000fe4000fffe03f */
        /* <DEDUP_REMOVED lines=8> */
[----:B------:R-:W-:Y:S01]  /*0f50*/  HGMMA.64x64x8.F32.TF32 R24, gdesc[UR4], R24, gsb0 ;  /* 0x04e00000041879f0 */ /* 0x000fe20008002818 */
[----:B------:R-:W-:-:S05]  /*0f60*/  UMOV UR4, 0x1 ;  /* 0x0000000100047882 */ /* 0x000fca0000000000 */
.L_x_15:
[----:B0-----:R-:W-:-:S05]  /*0f70*/  VIMNMX R6, R11, 0x1, PT ;  /* 0x000000010b067848 */ /* 0x001fca0003fe0100 */
[----:B------:R-:W-:-:S05]  /*0f80*/  IMAD.IADD R6, R11, 0x1, -R6 ;  /* 0x000000010b067824 */ /* 0x000fca00078e0a06 */
[----:B------:R-:W-:-:S13]  /*0f90*/  ISETP.GE.AND P0, PT, R6, 0x1, PT ;  /* 0x000000010600780c */ /* 0x000fda0003f06270 */
[----:B------:R-:W-:Y:S05]  /*0fa0*/  @!P0 BRA `(.L_x_18) ;  /* 0x00000004001c8947 */ /* 0x000fea0003800000 */
[----:B------:R-:W0:Y:S01]  /*0fb0*/  S2UR UR6, SR_CgaCtaId ;  /* 0x00000000000679c3 */ /* 0x000e220000008800 */
[----:B------:R-:W-:Y:S01]  /*0fc0*/  UMOV UR5, 0x400 ;  /* 0x0000040000057882 */ /* 0x000fe20000000000 */
[----:B------:R-:W-:Y:S01]  /*0fd0*/  LOP3.LUT R13, R4, 0x1, RZ, 0xfc, !PT ;  /* 0x00000001040d7812 */ /* 0x000fe200078efcff */
[----:B------:R-:W-:Y:S01]  /*0fe0*/  IMAD.MOV.U32 R12, RZ, RZ, RZ ;  /* 0x000000ffff0c7224 */ /* 0x000fe200078e00ff */
[----:B------:R-:W-:Y:S01]  /*0ff0*/  UISETP.NE.U32.AND UP0, UPT, UR4, URZ, UPT ;  /* 0x0000003f0400728c */ /* 0x000fe2000bf05070 */
[----:B------:R-:W-:Y:S02]  /*1000*/  IMAD.MOV.U32 R7, RZ, RZ, R6 ;  /* 0x000000ffff077224 */ /* 0x000fe400078e0006 */
[----:B------:R-:W-:Y:S01]  /*1010*/  IMAD.MOV.U32 R8, RZ, RZ, RZ ;  /* 0x000000ffff087224 */ /* 0x000fe200078e00ff */
[----:B0-----:R-:W-:-:S04]  /*1020*/  ULEA UR7, UR6, UR5, 0x18 ;  /* 0x0000000506077291 */ /* 0x001fc8000f8ec03f */
[----:B------:R-:W-:Y:S02]  /*1030*/  UIADD3 UR6, UR7, 0x1c000, URZ ;  /* 0x0001c00007067890 */ /* 0x000fe4000fffe03f */
[----:B------:R-:W-:Y:S02]  /*1040*/  USHF.R.U32.HI UR5, URZ, 0x4, UR7 ;  /* 0x000000043f057899 */ /* 0x000fe40008011607 */
[----:B------:R-:W-:Y:S02]  /*1050*/  USHF.R.U32.HI UR6, URZ, 0x4, UR6 ;  /* 0x000000043f067899 */ /* 0x000fe40008011606 */
[----:B------:R-:W-:Y:S02]  /*1060*/  ULOP3.LUT UR5, UR5, 0x3fff, URZ, 0xc0, !UPT ;  /* 0x00003fff05057892 */ /* 0x000fe4000f8ec03f */
[----:B------:R-:W-:Y:S02]  /*1070*/  ULOP3.LUT UR6, UR6, 0x3fff, URZ, 0xc0, !UPT ;  /* 0x00003fff06067892 */ /* 0x000fe4000f8ec03f */
[----:B------:R-:W-:-:S02]  /*1080*/  ULOP3.LUT UR14, UR5, 0x10000, URZ, 0xfc, !UPT ;  /* 0x00010000050e7892 */ /* 0x000fc4000f8efc3f */
[----:B------:R-:W-:-:S12]  /*1090*/  ULOP3.LUT UR15, UR6, 0x10000, URZ, 0xfc, !UPT ;  /* 0x00010000060f7892 */ /* 0x000fd8000f8efc3f */
.L_x_23:
[----:B------:R-:W-:-:S13]  /*10a0*/  ISETP.NE.AND P1, PT, R13, 0x3, PT ;  /* 0x000000030d00780c */ /* 0x000fda0003f25270 */
[----:B------:R-:W-:Y:S05]  /*10b0*/  @!P1 BRA `(.L_x_19) ;  /* 0x0000000000049947 */ /* 0x000fea0003800000 */
[----:B------:R-:W-:Y:S01]  /*10c0*/  BPT.TRAP 0x1 ;  /* 0x000000040000795c */ /* 0x000fe20000300000 */
.L_x_19:
[----:B------:R-:W-:Y:S01]  /*10d0*/  SHF.L.U32 R9, R12, 0x1f, RZ ;  /* 0x0000001f0c097819 */ /* 0x000fe200000006ff */
[----:B------:R-:W-:-:S12]  /*10e0*/  ULEA UR5, UR4, UR7, 0x3 ;  /* 0x0000000704057291 */ /* 0x000fd8000f8e183f */
.L_x_20:
[----:B0-----:R-:W-:-:S04]  /*10f0*/  IMAD.U32 R10, RZ, RZ, UR5 ;  /* 0x00000005ff0a7e24 */ /* 0x001fc8000f8e00ff */
[----:B------:R0:W1:Y:S03]  /*1100*/  SYNCS.PHASECHK.TRANS64.TRYWAIT P0, [R10+URZ+0x38000], R9 ;  /* 0x038000090a0075a7 */ /* 0x000066000800017f */
[----:B-1----:R-:W-:Y:S05]  /*1110*/  @!P0 NANOSLEEP.SYNCS 0x989680 ;  /* 0x009896800000895d */ /* 0x002fea0003900000 */
[----:B------:R-:W1:Y:S02]  /*1120*/  @!P0 SYNCS.PHASECHK.TRANS64 P0, [R10+URZ+0x38000], R9 ;  /* 0x038000090a0085a7 */ /* 0x000e64000800007f */
[----:B-1----:R-:W-:Y:S05]  /*1130*/  @!P0 BRA `(.L_x_20) ;  /* 0xfffffffc00ec8947 */ /* 0x002fea000383ffff */
[----:B------:R-:W-:Y:S01]  /*1140*/  ULEA UR5, UR4, UR14, 0x9 ;  /* 0x0000000e04057291 */ /* 0x000fe2000f8e483f */
[----:B------:R-:W-:Y:S01]  /*1150*/  WARPGROUP.ARRIVE ;  /* 0x00000000000079c5 */ /* 0x000fe20000000000 */
[----:B------:R-:W-:Y:S01]  /*1160*/  ULEA UR6, UR4, UR15, 0x9 ;  /* 0x0000000f04067291 */ /* 0x000fe2000f8e483f */
[----:B------:R-:W-:Y:S01]  /*1170*/  UMOV UR9, 0x40000040 ;  /* 0x4000004000097882 */ /* 0x000fe20000000000 */
[----:B------:R-:W-:-:S03]  /*1180*/  UMOV UR11, 0x40000040 ;  /* 0x40000040000b7882 */ /* 0x000fc60000000000 */
[----:B------:R-:W-:Y:S02]  /*1190*/  UMOV UR8, UR5 ;  /* 0x0000000500087c82 */ /* 0x000fe40008000000 */
[----:B------:R-:W-:Y:S02]  /*11a0*/  UMOV UR10, UR6 ;  /* 0x00000006000a7c82 */ /* 0x000fe40008000000 */
[----:B------:R-:W-:Y:S01]  /*11b0*/  HGMMA.64x64x8.F32.TF32 R24, gdesc[UR8], R24, UP0 ;  /* 0x04e00000081879f0 */ /* 0x000fe2000bf02818 */
        /* <DEDUP_REMOVED lines=14> */
[----:B------:R-:W-:Y:S03]  /*12a0*/  HGMMA.64x64x8.F32.TF32 R24, gdesc[UR8], R24, gsb0 ;  /* 0x04e00000081879f0 */ /* 0x000fe60008002818 */
[----:B------:R-:W-:Y:S02]  /*12b0*/  WARPGROUP.DEPBAR.LE gsb0, 0x1 ;  /* 0x00008000000079c5 */ /* 0x000fe40000010100 */
[----:B------:R-:W-:Y:S05]  /*12c0*/  @!P1 BRA `(.L_x_21) ;  /* 0x0000000000049947 */ /* 0x000fea0003800000 */
[----:B------:R-:W-:Y:S01]  /*12d0*/  BPT.TRAP 0x1 ;  /* 0x000000040000795c */ /* 0x000fe20000300000 */
.L_x_21:
[----:B------:R-:W-:-:S13]  /*12e0*/  ISETP.NE.AND P0, PT, R3, RZ, PT ;  /* 0x000000ff0300720c */ /* 0x000fda0003f05270 */
[----:B0-----:R-:W-:-:S05]  /*12f0*/  @P0 LEA R9, R8, UR7, 0x3 ;  /* 0x0000000708090c11 */ /* 0x001fca000f8e18ff */
[----:B------:R-:W-:-:S05]  /*1300*/  @P0 VIADD R10, R9, 0x38070 ;  /* 0x00038070090a0836 */ /* 0x000fca0000000000 */
[----:B------:R-:W-:-:S04]  /*1310*/  @P0 PRMT R10, R5, 0x654, R10 ;  /* 0x00000654050a0816 */ /* 0x000fc8000000000a */
[----:B------:R0:W-:Y:S01]  /*1320*/  @P0 SYNCS.ARRIVE.TRANS64.RED.A1T0 RZ, [R10+URZ], RZ ;  /* 0x000000ff0aff09a7 */ /* 0x0001e2000810043f */
[----:B------:R-:W-:-:S13]  /*1330*/  ISETP.GT.U32.AND P0, PT, R4, 0x1, PT ;  /* 0x000000010400780c */ /* 0x000fda0003f04070 */
[----:B0-----:R-:W-:Y:S05]  /*1340*/  @P0 BRA `(.L_x_22) ;  /* 0x0000000000040947 */ /* 0x001fea0003800000 */
[----:B------:R-:W-:Y:S01]  /*1350*/  BPT.TRAP 0x1 ;  /* 0x000000040000795c */ /* 0x000fe20000300000 */
.L_x_22:
[----:B------:R-:W-:Y:S01]  /*1360*/  UIADD3 UR4, UR4, 0x1, URZ ;  /* 0x0000000104047890 */ /* 0x000fe2000fffe03f */
[C---:B------:R-:W-:Y:S01]  /*1370*/  ISETP.GT.AND P1, PT, R7.reuse, 0x1, PT ;  /* 0x000000010700780c */ /* 0x040fe20003f24270 */
[----:B------:R-:W-:Y:S02]  /*1380*/  VIADD R8, R8, 0x1 ;  /* 0x0000000108087836 */ /* 0x000fe40000000000 */
[----:B------:R-:W-:Y:S01]  /*1390*/  UISETP.NE.AND UP0, UPT, UR4, 0xe, UPT ;  /* 0x0000000e0400788c */ /* 0x000fe2000bf05270 */
[----:B------:R-:W-:Y:S02]  /*13a0*/  VIADD R7, R7, 0xffffffff ;  /* 0xffffffff07077836 */ /* 0x000fe40000000000 */
[C---:B------:R-:W-:Y:S01]  /*13b0*/  ISETP.NE.AND P0, PT, R8.reuse, 0xe, PT ;  /* 0x0000000e0800780c */ /* 0x040fe20003f05270 */
[----:B------:R-:W-:Y:S02]  /*13c0*/  USEL UR5, URZ, 0x1, UP0 ;  /* 0x000000013f057887 */ /* 0x000fe40008000000 */
[----:B------:R-:W-:Y:S01]  /*13d0*/  USEL UR4, UR4, URZ, UP0 ;  /* 0x0000003f04047287 */ /* 0x000fe20008000000 */
[----:B------:R-:W-:Y:S01]  /*13e0*/  SEL R8, R8, RZ, P0 ;  /* 0x000000ff08087207 */ /* 0x000fe20000000000 */
[----:B------:R-:W-:-:S02]  /*13f0*/  UPLOP3.LUT UP0, UPT, UPT, UPT, UPT, 0x80, 0x0 ;  /* 0x000000000000789c */ /* 0x000fc40003f0f070 */
[----:B------:R-:W-:Y:S01]  /*1400*/  LOP3.LUT R12, R12, UR5, RZ, 0x3c, !PT ;  /* 0x000000050c0c7c12 */ /* 0x000fe2000f8e3cff */
[----:B------:R-:W-:Y:S08]  /*1410*/  @P1 BRA `(.L_x_23) ;  /* 0xfffffffc00201947 */ /* 0x000ff0000383ffff */
.L_x_18:
[----:B------:R-:W-:Y:S01]  /*1420*/  ISETP.GE.AND P0, PT, R11, 0x1, PT ;  /* 0x000000010b00780c */ /* 0x000fe20003f06270 */
[----:B------:R-:W-:-:S12]  /*1430*/  WARPGROUP.DEPBAR.LE gsb0, 0x0 ;  /* 0x00008000000079c5 */ /* 0x000fd80000010000 */
[----:B------:R-:W-:Y:S05]  /*1440*/  @!P0 BRA `(.L_x_24) ;  /* 0x0000000000588947 */ /* 0x000fea0003800000 */
[----:B------:R-:W-:-:S04]  /*1450*/  LOP3.LUT R7, R4, 0x1, RZ, 0xfc, !PT ;  /* 0x0000000104077812 */ /* 0x000fc800078efcff */
[----:B------:R-:W-:-:S13]  /*1460*/  ISETP.NE.AND P0, PT, R7, 0x3, PT ;  /* 0x000000030700780c */ /* 0x000fda0003f05270 */
[----:B------:R-:W-:Y:S05]  /*1470*/  @!P0 BRA `(.L_x_25) ;  /* 0x0000000000048947 */ /* 0x000fea0003800000 */
[----:B------:R-:W-:Y:S01]  /*1480*/  BPT.TRAP 0x1 ;  /* 0x000000040000795c */ /* 0x000fe20000300000 */
.L_x_25:
[----:B------:R-:W-:Y:S01]  /*1490*/  ISETP.NE.AND P0, PT, R3, RZ, PT ;  /* 0x000000ff0300720c */ /* 0x000fe20003f05270 */
[----:B------:R-:W-:Y:S01]  /*14a0*/  BSSY B0, `(.L_x_26) ;  /* 0x000000e000007945 */ /* 0x000fe20003800000 */
[----:B------:R-:W-:-:S11]  /*14b0*/  ISETP.GT.U32.AND P1, PT, R4, 0x1, PT ;  /* 0x000000010400780c */ /* 0x000fd60003f24070 */
[----:B------:R-:W-:Y:S05]  /*14c0*/  @!P0 BRA `(.L_x_27) ;  /* 0x00000000002c8947 */ /* 0x000fea0003800000 */
[----:B------:R-:W0:Y:S01]  /*14d0*/  S2R R4, SR_CgaCtaId ;  /* 0x0000000000047919 */ /* 0x000e220000008800 */
[----:B------:R-:W-:Y:S02]  /*14e0*/  SHF.R.U32.HI R8, RZ, 0x1, R6 ;  /* 0x00000001ff087819 */ /* 0x000fe40000011606 */
[----:B------:R-:W-:-:S03]  /*14f0*/  MOV R3, 0x400 ;  /* 0x0000040000037802 */ /* 0x000fc60000000f00 */
[----:B------:R-:W-:-:S05]  /*1500*/  IMAD.WIDE.U32 R8, R8, -0x6db6db6d, RZ ;  /* 0x9249249308087825 */ /* 0x000fca00078e00ff */
[----:B------:R-:W-:-:S05]  /*1510*/  SHF.R.U32.HI R9, RZ, 0x2, R9 ;  /* 0x00000002ff097819 */ /* 0x000fca0000011609 */
[----:B------:R-:W-:Y:S01]  /*1520*/  IMAD R6, R9, -0xe, R6 ;  /* 0xfffffff209067824 */ /* 0x000fe200078e0206 */
[----:B0-----:R-:W-:-:S05]  /*1530*/  LEA R3, R4, R3, 0x18 ;  /* 0x0000000304037211 */ /* 0x001fca00078ec0ff */
[----:B------:R-:W-:-:S04]  /*1540*/  IMAD R6, R6, 0x8, R3 ;  /* 0x0000000806067824 */ /* 0x000fc800078e0203 */
[----:B------:R-:W-:-:S05]  /*1550*/  VIADD R6, R6, 0x38070 ;  /* 0x0003807006067836 */ /* 0x000fca0000000000 */
[----:B------:R-:W-:-:S04]  /*1560*/  PRMT R6, R5, 0x654, R6 ;  /* 0x0000065405067816 */ /* 0x000fc80000000006 */
[----:B------:R0:W-:Y:S03]  /*1570*/  SYNCS.ARRIVE.TRANS64.RED.A1T0 RZ, [R6+URZ], RZ ;  /* 0x000000ff06ff79a7 */ /* 0x0001e6000810043f */
.L_x_27:
[----:B------:R-:W-:Y:S05]  /*1580*/  BSYNC B0 ;  /* 0x0000000000007941 */ /* 0x000fea0003800000 */
.L_x_26:
[----:B------:R-:W-:Y:S05]  /*1590*/  @P1 BRA `(.L_x_24) ;  /* 0x0000000000041947 */ /* 0x000fea0003800000 */
[----:B------:R-:W-:Y:S01]  /*15a0*/  BPT.TRAP 0x1 ;  /* 0x000000040000795c */ /* 0x000fe20000300000 */
.L_x_24:
[----:B------:R-:W1:Y:S01]  /*15b0*/  S2R R3, SR_TID.X ;  /* 0x0000000000037919 */ /* 0x000e620000002100 */
[----:B------:R-:W-:Y:S01]  /*15c0*/  ULDC.64 UR4, c[0x0][0x280] ;  /* 0x0000a00000047ab9 */ /* 0x000fe20000000a00 */
[----:B0-----:R-:W0:Y:S01]  /*15d0*/  S2R R6, SR_CTAID.Y ;  /* 0x0000000000067919 */ /* 0x001e220000002600 */
[----:B------:R-:W2:Y:S01]  /*15e0*/  S2R R11, SR_CTAID.X ;  /* 0x00000000000b7919 */ /* 0x000ea20000002500 */
[----:B-1----:R-:W-:-:S04]  /*15f0*/  SHF.R.S32.HI R4, RZ, 0x1f, R3 ;  /* 0x0000001fff047819 */ /* 0x002fc80000011403 */
[----:B------:R-:W-:Y:S01]  /*1600*/  LEA.HI R4, R4, R3, RZ, 0x7 ;  /* 0x0000000304047211 */ /* 0x000fe200078f38ff */
[----:B0-----:R-:W-:-:S03]  /*1610*/  IMAD.SHL.U32 R6, R6, 0x40, RZ ;  /* 0x0000004006067824 */ /* 0x001fc600078e00ff */
[----:B------:R-:W-:Y:S02]  /*1620*/  LOP3.LUT R4, R4, 0xffffff80, RZ, 0xc0, !PT ;  /* 0xffffff8004047812 */ /* 0x000fe400078ec0ff */
[----:B------:R-:W-:-:S03]  /*1630*/  ISETP.GE.AND P0, PT, R6, UR5, PT ;  /* 0x0000000506007c0c */ /* 0x000fc6000bf06270 */
[----:B------:R-:W-:Y:S02]  /*1640*/  IMAD.IADD R10, R3, 0x1, -R4 ;  /* 0x00000001030a7824 */ /* 0x000fe400078e0a04 */
[----:B--2---:R-:W-:-:S03]  /*1650*/  IMAD.SHL.U32 R3, R11, 0x40, RZ ;  /* 0x000000400b037824 */ /* 0x004fc600078e00ff */
[----:B------:R-:W-:Y:S02]  /*1660*/  SHF.R.S32.HI R9, RZ, 0x1f, R10 ;  /* 0x0000001fff097819 */ /* 0x000fe4000001140a */
[----:B------:R-:W-:Y:S02]  /*1670*/  ISETP.GE.OR P0, PT, R3, UR4, P0 ;  /* 0x0000000403007c0c */ /* 0x000fe40008706670 */
[----:B------:R-:W-:-:S04]  /*1680*/  LEA.HI R4, R9, R10, RZ, 0x2 ;  /* 0x0000000a09047211 */ /* 0x000fc800078f10ff */
[--C-:B------:R-:W-:Y:S02]  /*1690*/  SHF.R.S32.HI R7, RZ, 0x2, R4.reuse ;  /* 0x00000002ff077819 */ /* 0x100fe40000011404 */
[----:B------:R-:W-:-:S04]  /*16a0*/  SHF.R.S32.HI R8, RZ, 0x1f, R4 ;  /* 0x0000001fff087819 */ /* 0x000fc80000011404 */
[----:B------:R-:W-:-:S04]  /*16b0*/  LEA.HI R8, R8, R7, RZ, 0x3 ;  /* 0x0000000708087211 */ /* 0x000fc800078f18ff */
[----:B------:R-:W-:Y:S01]  /*16c0*/  LOP3.LUT R8, R8, 0xfffffff8, RZ, 0xc0, !PT ;  /* 0xfffffff808087812 */ /* 0x000fe200078ec0ff */
[----:B------:R-:W-:Y:S06]  /*16d0*/  @P0 EXIT ;  /* 0x000000000000094d */ /* 0x000fec0003800000 */
[----:B------:R-:W0:Y:S01]  /*16e0*/  LDC.64 R16, c[0x0][0x5d0] ;  /* 0x00017400ff107b82 */ /* 0x000e220000000a00 */
[----:B------:R-:W-:Y:S01]  /*16f0*/  LOP3.LUT R5, R4, 0x7ffffffc, RZ, 0xc0, !PT ;  /* 0x7ffffffc04057812 */ /* 0x000fe200078ec0ff */
[----:B------:R-:W-:Y:S01]  /*1700*/  IMAD.IADD R4, R7, 0x1, -R8 ;  /* 0x0000000107047824 */ /* 0x000fe200078e0a08 */
[----:B------:R-:W-:Y:S02]  /*1710*/  LEA.HI R8, R9, R10, RZ, 0x5 ;  /* 0x0000000a09087211 */ /* 0x000fe400078f28ff */
[----:B---3-5:R-:W-:Y:S01]  /*1720*/  FSETP.NEU.AND P1, PT, R2, RZ, PT ;  /* 0x000000ff0200720b */ /* 0x028fe20003f2d000 */
[----:B------:R-:W-:Y:S01]  /*1730*/  IMAD.IADD R7, R10, 0x1, -R5 ;  /* 0x000000010a077824 */ /* 0x000fe200078e0a05 */
[----:B------:R-:W-:Y:S02]  /*1740*/  SHF.R.S32.HI R5, RZ, 0x1f, R4 ;  /* 0x0000001fff057819 */ /* 0x000fe40000011404 */
[----:B------:R-:W-:Y:S01]  /*1750*/  SHF.R.S32.HI R12, RZ, 0x5, R8 ;  /* 0x00000005ff0c7819 */ /* 0x000fe20000011408 */
[----:B------:R-:W-:-:S02]  /*1760*/  IMAD.SHL.U32 R7, R7, 0x2, RZ ;  /* 0x0000000207077824 */ /* 0x000fc400078e00ff */
[----:B------:R-:W-:-:S03]  /*1770*/  IMAD.WIDE R10, R11, 0x40, R4 ;  /* 0x000000400b0a7825 */ /* 0x000fc600078e0204 */
[----:B------:R-:W-:Y:S01]  /*1780*/  SHF.R.S32.HI R9, RZ, 0x1f, R7 ;  /* 0x0000001fff097819 */ /* 0x000fe20000011407 */
[----:B------:R-:W-:Y:S01]  /*1790*/  IMAD R5, R12, -0x10, -R3 ;  /* 0xfffffff00c057824 */ /* 0x000fe200078e0a03 */
[----:B------:R-:W-:Y:S01]  /*17a0*/  IADD3 R8, P0, R6, R7, RZ ;  /* 0x0000000706087210 */ /* 0x000fe20007f1e0ff */
[----:B------:R-:W-:Y:S01]  /*17b0*/  IMAD.WIDE R10, R12, 0x10, R10 ;  /* 0x000000100c0a7825 */ /* 0x000fe200078e020a */
[----:B------:R-:W-:Y:S02]  /*17c0*/  IADD3 R3, -R7, UR5, -R6 ;  /* 0x0000000507037c10 */ /* 0x000fe4000fffe906 */
[----:B------:R-:W-:Y:S02]  /*17d0*/  LEA.HI.X.SX32 R9, R6, R9, 0x1, P0 ;  /* 0x0000000906097211 */ /* 0x000fe400000f0eff */
[----:B------:R-:W-:Y:S01]  /*17e0*/  IADD3 R4, R5, UR4, -R4 ;  /* 0x0000000405047c10 */ /* 0x000fe2000fffe804 */
[-C--:B0-----:R-:W-:Y:S01]  /*17f0*/  IMAD R5, R11, R16.reuse, RZ ;  /* 0x000000100b057224 */ /* 0x081fe200078e02ff */
[----:B------:R-:W-:Y:S01]  /*1800*/  ISETP.GT.AND P0, PT, R3, RZ, PT ;  /* 0x000000ff0300720c */ /* 0x000fe20003f04270 */
[----:B------:R-:W-:-:S03]  /*1810*/  IMAD.WIDE.U32 R12, R10, R16, R8 ;  /* 0x000000100a0c7225 */ /* 0x000fc600078e0008 */
[----:B------:R-:W-:Y:S01]  /*1820*/  ISETP.GT.AND P3, PT, R4, RZ, P0 ;  /* 0x000000ff0400720c */ /* 0x000fe20000764270 */
[----:B------:R-:W-:Y:S01]  /*1830*/  IMAD R19, R10, R17, R5 ;  /* 0x000000110a137224 */ /* 0x000fe200078e0205 */
[C---:B------:R-:W-:Y:S01]  /*1840*/  SHF.L.U64.HI R5, R16.reuse, 0x3, R17 ;  /* 0x0000000310057819 */ /* 0x040fe20000010211 */
[----:B------:R-:W-:Y:S02]  /*1850*/  IMAD.SHL.U32 R16, R16, 0x8, RZ ;  /* 0x0000000810107824 */ /* 0x000fe400078e00ff */
[----:B------:R-:W-:Y:S01]  /*1860*/  IMAD.IADD R19, R13, 0x1, R19 ;  /* 0x000000010d137824 */ /* 0x000fe200078e0213 */
[----:B------:R-:W-:Y:S07]  /*1870*/  @!P1 BRA `(.L_x_28) ;  /* 0x0000001800649947 */ /* 0x000fee0003800000 */
[----:B------:R-:W-:Y:S01]  /*1880*/  ULDC.64 UR6, c[0x0][0x5b0] ;  /* 0x00016c0000067ab9 */ /* 0x000fe20000000a00 */
[----:B------:R-:W-:Y:S01]  /*1890*/  ULDC.64 UR8, c[0x0][0x5a8] ;  /* 0x00016a0000087ab9 */ /* 0x000fe20000000a00 */
[----:B------:R-:W-:Y:S01]  /*18a0*/  IMAD R17, R11, UR6, RZ ;  /* 0x000000060b117c24 */ /* 0x000fe2000f8e02ff */
[----:B------:R-:W-:Y:S01]  /*18b0*/  ULDC.64 UR4, c[0x0][0x5c8] ;  /* 0x0001720000047ab9 */ /* 0x000fe20000000a00 */
[----:B------:R-:W-:-:S04]  /*18c0*/  IMAD.WIDE.U32 R14, R10, UR6, R8 ;  /* 0x000000060a0e7c25 */ /* 0x000fc8000f8e0008 */
[----:B------:R-:W-:Y:S01]  /*18d0*/  IMAD R17, R10, UR7, R17 ;  /* 0x000000070a117c24 */ /* 0x000fe2000f8e0211 */
[----:B------:R-:W-:-:S03]  /*18e0*/  LEA R6, P1, R14, UR8, 0x2 ;  /* 0x000000080e067c11 */ /* 0x000fc6000f8210ff */
[----:B------:R-:W-:-:S05]  /*18f0*/  IMAD.IADD R7, R15, 0x1, R17 ;  /* 0x000000010f077824 */ /* 0x000fca00078e0211 */
[----:B------:R-:W-:-:S05]  /*1900*/  LEA.HI.X R7, R14, UR9, R7, 0x2, P1 ;  /* 0x000000090e077c11 */ /* 0x000fca00088f1407 */
[----:B------:R-:W2:Y:S01]  /*1910*/  @P3 LDG.E.LTC128B R18, desc[UR12][R6.64] ;  /* 0x0000000c06123981 */ /* 0x000ea2000c1e1920 */
[C---:B------:R-:W-:Y:S01]  /*1920*/  LEA R14, P4, R12.reuse, UR4, 0x2 ;  /* 0x000000040c0e7c11 */ /* 0x040fe2000f8810ff */
[----:B------:R-:W-:Y:S01]  /*1930*/  BSSY B0, `(.L_x_29) ;  /* 0x000000b000007945 */ /* 0x000fe20003800000 */
[----:B------:R-:W-:Y:S02]  /*1940*/  ISETP.GT.AND P1, PT, R3, 0x1, PT ;  /* 0x000000010300780c */ /* 0x000fe40003f24270 */
[----:B------:R-:W-:Y:S02]  /*1950*/  LEA.HI.X R15, R12, UR5, R19, 0x2, P4 ;  /* 0x000000050c0f7c11 */ /* 0x000fe4000a0f1413 */
[----:B------:R-:W-:Y:S02]  /*1960*/  ISETP.GT.AND P2, PT, R4, RZ, P1 ;  /* 0x000000ff0400720c */ /* 0x000fe40000f44270 */
[----:B--2---:R-:W-:-:S05]  /*1970*/  LOP3.LUT R13, R18, 0xffffe000, RZ, 0xc0, !PT ;  /* 0xffffe000120d7812 */ /* 0x004fca00078ec0ff */
[----:B------:R-:W-:-:S04]  /*1980*/  FMUL R13, R13, R2 ;  /* 0x000000020d0d7220 */ /* 0x000fc80000400000 */
[----:B------:R-:W-:-:S05]  /*1990*/  FFMA R13, R24, R0, R13 ;  /* 0x00000000180d7223 */ /* 0x000fca000000000d */
[----:B------:R-:W-:-:S05]  /*19a0*/  F2FP.TF32.F32.PACK_B R13, R13 ;  /* 0x0000000dff0d723e */ /* 0x000fca00024050ff */
[----:B------:R0:W-:Y:S01]  /*19b0*/  @P3 STG.E desc[UR12][R14.64], R13 ;  /* 0x0000000d0e003986 */ /* 0x0001e2000c10190c */
[----:B------:R-:W-:Y:S05]  /*19c0*/  @!P2 BRA `(.L_x_30) ;  /* 0x000000000004a947 */ /* 0x000fea0003800000 */
[----:B------:R1:W5:Y:S02]  /*19d0*/  LDG.E.LTC128B R18, desc[UR12][R6.64+0x4] ;  /* 0x0000040c06127981 */ /* 0x000364000c1e1920 */
.L_x_30:
[----:B------:R-:W-:Y:S05]  /*19e0*/  BSYNC B0 ;  /* 0x0000000000007941 */ /* 0x000fea0003800000 */
.L_x_29:
[----:B------:R-:W-:Y:S01]  /*19f0*/  USHF.L.U32 UR5, UR6, 0x3, URZ ;  /* 0x0000000306057899 */ /* 0x000fe2000800063f */
[----:B-----5:R-:W-:Y:S01]  /*1a00*/  LOP3.LUT R11, R18, 0xffffe000, RZ, 0xc0, !PT ;  /* 0xffffe000120b7812 */ /* 0x020fe200078ec0ff */
[----:B------:R-:W-:Y:S01]  /*1a10*/  USHF.L.U64.HI UR4, UR6, 0x3, UR7 ;  /* 0x0000000306047899 */ /* 0x000fe20008010207 */
[----:B------:R-:W-:-:S03]  /*1a20*/  ISETP.GT.AND P0, PT, R4, 0x8, P0 ;  /* 0x000000080400780c */ /* 0x000fc60000704270 */
[----:B------:R-:W-:Y:S02]  /*1a30*/  IMAD.U32 R12, RZ, RZ, UR5 ;  /* 0x00000005ff0c7e24 */ /* 0x000fe4000f8e00ff */
[----:B0-----:R-:W-:Y:S02]  /*1a40*/  IMAD.U32 R13, RZ, RZ, UR4 ;  /* 0x00000004ff0d7e24 */ /* 0x001fe4000f8e00ff */
[----:B------:R-:W-:-:S04]  /*1a50*/  IMAD.WIDE.U32 R12, R10, UR6, R12 ;  /* 0x000000060a0c7c25 */ /* 0x000fc8000f8e000c */
[----:B------:R-:W-:Y:S01]  /*1a60*/  FMUL R10, R11, R2 ;  /* 0x000000020b0a7220 */ /* 0x000fe20000400000 */
[----:B------:R-:W-:-:S03]  /*1a70*/  IADD3 R11, P3, R8, R12, RZ ;  /* 0x0000000c080b7210 */ /* 0x000fc60007f7e0ff */
[----:B------:R-:W-:Y:S01]  /*1a80*/  FFMA R25, R25, R0, R10 ;  /* 0x0000000019197223 */ /* 0x000fe2000000000a */
[----:B------:R-:W-:Y:S01]  /*1a90*/  @P2 IMAD.MOV.U32 R10, RZ, RZ, R14 ;  /* 0x000000ffff0a2224 */ /* 0x000fe200078e000e */
[----:B------:R-:W-:Y:S02]  /*1aa0*/  IADD3.X R12, R9, R17, R13, P3, !PT ;  /* 0x00000011090c7210 */ /* 0x000fe40001ffe40d */
[C---:B------:R-:W-:Y:S02]  /*1ab0*/  LEA R8, P3, R11.reuse, UR8, 0x2 ;  /* 0x000000080b087c11 */ /* 0x040fe4000f8610ff */
[----:B------:R-:W-:Y:S02]  /*1ac0*/  F2FP.TF32.F32.PACK_B R25, R25 ;  /* 0x00000019ff19723e */ /* 0x000fe400024050ff */
[----:B------:R-:W-:Y:S01]  /*1ad0*/  LEA.HI.X R9, R11, UR9, R12, 0x2, P3 ;  /* 0x000000090b097c11 */ /* 0x000fe200098f140c */
[----:B------:R-:W-:-:S05]  /*1ae0*/  @P2 IMAD.MOV.U32 R11, RZ, RZ, R15 ;  /* 0x000000ffff0b2224 */ /* 0x000fca00078e000f */
[----:B------:R0:W-:Y:S04]  /*1af0*/  @P2 STG.E desc[UR12][R10.64+0x4], R25 ;  /* 0x000004190a002986 */ /* 0x0001e8000c10190c */
[----:B------:R-:W2:Y:S01]  /*1b00*/  @P0 LDG.E.LTC128B R18, desc[UR12][R8.64] ;  /* 0x0000000c08120981 */ /* 0x000ea2000c1e1920 */
[C---:B------:R-:W-:Y:S01]  /*1b10*/  SHF.L.U64.HI R5, R16.reuse, 0x2, R5 ;  /* 0x0000000210057819 */ /* 0x040fe20000010205 */
[----:B------:R-:W-:Y:S01]  /*1b20*/  BSSY B0, `(.L_x_31) ;  /* 0x000000b000007945 */ /* 0x000fe20003800000 */
[----:B------:R-:W-:Y:S02]  /*1b30*/  LEA R16, P2, R16, R14, 0x2 ;  /* 0x0000000e10107211 */ /* 0x000fe400078410ff */
[----:B------:R-:W-:-:S03]  /*1b40*/  ISETP.GT.AND P1, PT, R4, 0x8, P1 ;  /* 0x000000080400780c */ /* 0x000fc60000f24270 */
[----:B------:R-:W-:Y:S01]  /*1b50*/  IMAD.X R17, R5, 0x1, R15, P2 ;  /* 0x0000000105117824 */ /* 0x000fe200010e060f */
[----:B--2---:R-:W-:-:S05]  /*1b60*/  LOP3.LUT R13, R18, 0xffffe000, RZ, 0xc0, !PT ;  /* 0xffffe000120d7812 */ /* 0x004fca00078ec0ff */
[----:B------:R-:W-:-:S04]  /*1b70*/  FMUL R13, R13, R2 ;  /* 0x000000020d0d7220 */ /* 0x000fc80000400000 */
[----:B------:R-:W-:-:S05]  /*1b80*/  FFMA R13, R26, R0, R13 ;  /* 0x000000001a0d7223 */ /* 0x000fca000000000d */
[----:B------:R-:W-:-:S05]  /*1b90*/  F2FP.TF32.F32.PACK_B R13, R13 ;  /* 0x0000000dff0d723e */ /* 0x000fca00024050ff */
[----:B------:R0:W-:Y:S01]  /*1ba0*/  @P0 STG.E desc[UR12][R16.64], R13 ;  /* 0x0000000d10000986 */ /* 0x0001e2000c10190c */
[----:B------:R-:W-:Y:S05]  /*1bb0*/  @!P1 BRA `(.L_x_32) ;  /* 0x0000000000049947 */ /* 0x000fea0003800000 */
[----:B------:R2:W5:Y:S02]  /*1bc0*/  LDG.E.LTC128B R18, desc[UR12][R8.64+0x4] ;  /* 0x0000040c08127981 */ /* 0x000564000c1e1920 */
.L_x_32:
[----:B------:R-:W-:Y:S05]  /*1bd0*/  BSYNC B0 ;  /* 0x0000000000007941 */ /* 0x000fea0003800000 */
.L_x_31:
[----:B-----5:R-:W-:Y:S01]  /*1be0*/  LOP3.LUT R5, R18, 0xffffe000, RZ, 0xc0, !PT ;  /* 0xffffe00012057812 */ /* 0x020fe200078ec0ff */
[----:B0-----:R-:W-:Y:S01]  /*1bf0*/  @P1 IMAD.MOV.U32 R11, RZ, RZ, R17 ;  /* 0x000000ffff0b1224 */ /* 0x001fe200078e0011 */
[----:B------:R-:W-:Y:S01]  /*1c00*/  ISETP.GT.AND P0, PT, R3, 0x8, PT ;  /* 0x000000080300780c */ /* 0x000fe20003f04270 */
[----:B------:R-:W-:Y:S02]  /*1c10*/  BSSY B0, `(.L_x_33) ;  /* 0x0000009000007945 */ /* 0x000fe40003800000 */
[----:B------:R-:W-:Y:S01]  /*1c20*/  FMUL R10, R5, R2 ;  /* 0x00000002050a7220 */ /* 0x000fe20000400000 */
[----:B------:R-:W-:-:S03]  /*1c30*/  ISETP.GT.AND P2, PT, R4, RZ, P0 ;  /* 0x000000ff0400720c */ /* 0x000fc60000744270 */
[----:B------:R-:W-:Y:S01]  /*1c40*/  FFMA R27, R27, R0, R10 ;  /* 0x000000001b1b7223 */ /* 0x000fe2000000000a */
[----:B------:R-:W-:-:S04]  /*1c50*/  @P1 IMAD.MOV.U32 R10, RZ, RZ, R16 ;  /* 0x000000ffff0a1224 */ /* 0x000fc800078e0010 */
[----:B------:R-:W-:-:S05]  /*1c60*/  F2FP.TF32.F32.PACK_B R27, R27 ;  /* 0x0000001bff1b723e */ /* 0x000fca00024050ff */
[----:B------:R0:W-:Y:S01]  /*1c70*/  @P1 STG.E desc[UR12][R10.64+0x4], R27 ;  /* 0x0000041b0a001986 */ /* 0x0001e2000c10190c */
[----:B------:R-:W-:Y:S05]  /*1c80*/  @!P2 BRA `(.L_x_34) ;  /* 0x000000000004a947 */ /* 0x000fea0003800000 */
[----:B------:R3:W5:Y:S02]  /*1c90*/  LDG.E.LTC128B R18, desc[UR12][R6.64+0x20] ;  /* 0x0000200c06127981 */ /* 0x000764000c1e1920 */
.L_x_34:
[----:B------:R-:W-:Y:S05]  /*1ca0*/  BSYNC B0 ;  /* 0x0000000000007941 */ /* 0x000fea0003800000 */
.L_x_33:
[----:B-----5:R-:W-:Y:S01]  /*1cb0*/  LOP3.LUT R5, R18, 0xffffe000, RZ, 0xc0, !PT ;  /* 0xffffe00012057812 */ /* 0x020fe200078ec0ff */
[----:B0-----:R-:W-:Y:S01]  /*1cc0*/  @P2 IMAD.MOV.U32 R10, RZ, RZ, R14 ;  /* 0x000000ffff0a2224 */ /* 0x001fe200078e000e */
[----:B------:R-:W-:Y:S01]  /*1cd0*/  ISETP.GT.AND P1, PT, R3, 0x9, PT ;  /* 0x000000090300780c */ /* 0x000fe20003f24270 */
[----:B------:R-:W-:Y:S01]  /*1ce0*/  @P2 IMAD.MOV.U32 R11, RZ, RZ, R15 ;  /* 0x000000ffff0b2224 */ /* 0x000fe200078e000f */
[----:B------:R-:W-:Y:S01]  /*1cf0*/  BSSY B0, `(.L_x_35) ;  /* 0x0000008000007945 */ /* 0x000fe20003800000 */
[----:B------:R-:W-:Y:S01]  /*1d00*/  FMUL R5, R5, R2 ;  /* 0x0000000205057220 */ /* 0x000fe20000400000 */
[----:B------:R-:W-:-:S03]  /*1d10*/  ISETP.GT.AND P3, PT, R4, RZ, P1 ;  /* 0x000000ff0400720c */ /* 0x000fc60000f64270 */
[----:B------:R-:W-:-:S05]  /*1d20*/  FFMA R5, R28, R0, R5 ;  /* 0x000000001c057223 */ /* 0x000fca0000000005 */
[----:B------:R-:W-:-:S05]  /*1d30*/  F2FP.TF32.F32.PACK_B R5, R5 ;  /* 0x00000005ff05723e */ /* 0x000fca00024050ff */
[----:B------:R0:W-:Y:S01]  /*1d40*/  @P2 STG.E desc[UR12][R10.64+0x20], R5 ;  /* 0x000020050a002986 */ /* 0x0001e2000c10190c */
[----:B------:R-:W-:Y:S05]  /*1d50*/  @!P3 BRA `(.L_x_36) ;  /* 0x000000000004b947 */ /* 0x000fea0003800000 */
[----:B------:R4:W5:Y:S02]  /*1d60*/  LDG.E.LTC128B R18, desc[UR12][R6.64+0x24] ;  /* 0x0000240c06127981 */ /* 0x000964000c1e1920 */
.L_x_36:
[----:B------:R-:W-:Y:S05]  /*1d70*/  BSYNC B0 ;  /* 0x0000000000007941 */ /* 0x000fea0003800000 */
.L_x_35:
[----:B0----5:R-:W-:Y:S01]  /*1d80*/  LOP3.LUT R5, R18, 0xffffe000, RZ, 0xc0, !PT ;  /* 0xffffe00012057812 */ /* 0x021fe200078ec0ff */
[----:B------:R-:W-:Y:S01]  /*1d90*/  @P3 IMAD.MOV.U32 R11, RZ, RZ, R15 ;  /* 0x000000ffff0b3224 */ /* 0x000fe200078e000f */
[----:B------:R-:W-:Y:S01]  /*1da0*/  ISETP.GT.AND P0, PT, R4, 0x8, P0 ;  /* 0x000000080400780c */ /* 0x000fe20000704270 */
[----:B------:R-:W-:Y:S02]  /*1db0*/  BSSY B0, `(.L_x_37) ;  /* 0x0000008000007945 */ /* 0x000fe40003800000 */
[----:B------:R-:W-:-:S04]  /*1dc0*/  FMUL R10, R5, R2 ;  /* 0x00000002050a7220 */ /* 0x000fc80000400000 */
[----:B------:R-:W-:Y:S01]  /*1dd0*/  FFMA R29, R29, R0, R10 ;  /* 0x000000001d1d7223 */ /* 0x000fe2000000000a */
[----:B------:R-:W-:-:S04]  /*1de0*/  @P3 IMAD.MOV.U32 R10, RZ, RZ, R14 ;  /* 0x000000ffff0a3224 */ /* 0x000fc800078e000e */
[----:B------:R-:W-:-:S05]  /*1df0*/  F2FP.TF32.F32.PACK_B R29, R29 ;  /* 0x0000001dff1d723e */ /* 0x000fca00024050ff */
[----:B------:R0:W-:Y:S01]  /*1e00*/  @P3 STG.E desc[UR12][R10.64+0x24], R29 ;  /* 0x0000241d0a003986 */ /* 0x0001e2000c10190c */
[----:B------:R-:W-:Y:S05]  /*1e10*/  @!P0 BRA `(.L_x_38) ;  /* 0x0000000000048947 */ /* 0x000fea0003800000 */
[----:B------:R0:W5:Y:S02]  /*1e20*/  LDG.E.LTC128B R18, desc[UR12][R8.64+0x20] ;  /* 0x0000200c08127981 */ /* 0x000164000c1e1920 */
.L_x_38:
[----:B------:R-:W-:Y:S05]  /*1e30*/  BSYNC B0 ;  /* 0x0000000000007941 */ /* 0x000fea0003800000 */
.L_x_37:
[----:B-----5:R-:W-:Y:S01]  /*1e40*/  LOP3.LUT R5, R18, 0xffffe000, RZ, 0xc0, !PT ;  /* 0xffffe00012057812 */ /* 0x020fe200078ec0ff */
[----:B0-----:R-:W-:Y:S01]  /*1e50*/  @P0 IMAD.MOV.U32 R10, RZ, RZ, R16 ;  /* 0x000000ffff0a0224 */ /* 0x001fe200078e0010 */
[----:B------:R-:W-:Y:S01]  /*1e60*/  ISETP.GT.AND P1, PT, R4, 0x8, P1 ;  /* 0x000000080400780c */ /* 0x000fe20000f24270 */
[----:B------:R-:W-:Y:S01]  /*1e70*/  @P0 IMAD.MOV.U32 R11, RZ, RZ, R17 ;  /* 0x000000ffff0b0224 */ /* 0x000fe200078e0011 */
[----:B------:R-:W-:Y:S01]  /*1e80*/  BSSY B0, `(.L_x_39) ;  /* 0x0000007000007945 */ /* 0x000fe20003800000 */
[----:B------:R-:W-:-:S04]  /*1e90*/  FMUL R5, R5, R2 ;  /* 0x0000000205057220 */ /* 0x000fc80000400000 */
[----:B------:R-:W-:-:S05]  /*1ea0*/  FFMA R5, R30, R0, R5 ;  /* 0x000000001e057223 */ /* 0x000fca0000000005 */
[----:B------:R-:W-:-:S05]  /*1eb0*/  F2FP.TF32.F32.PACK_B R5, R5 ;  /* 0x00000005ff05723e */ /* 0x000fca00024050ff */
[----:B------:R0:W-:Y:S01]  /*1ec0*/  @P0 STG.E desc[UR12][R10.64+0x20], R5 ;  /* 0x000020050a000986 */ /* 0x0001e2000c10190c */
[----:B------:R-:W-:Y:S05]  /*1ed0*/  @!P1 BRA `(.L_x_40) ;  /* 0x0000000000049947 */ /* 0x000fea0003800000 */
[----:B------:R0:W5:Y:S02]  /*1ee0*/  LDG.E.LTC128B R18, desc[UR12][R8.64+0x24] ;  /* 0x0000240c08127981 */ /* 0x000164000c1e1920 */
.L_x_40:
[----:B------:R-:W-:Y:S05]  /*1ef0*/  BSYNC B0 ;  /* 0x0000000000007941 */ /* 0x000fea0003800000 */
.L_x_39:
[----:B0----5:R-:W-:Y:S01]  /*1f00*/  LOP3.LUT R5, R18, 0xffffe000, RZ, 0xc0, !PT ;  /* 0xffffe00012057812 */ /* 0x021fe200078ec0ff */
[----:B------:R-:W-:Y:S01]  /*1f10*/  @P1 IMAD.MOV.U32 R11, RZ, RZ, R17 ;  /* 0x000000ffff0b1224 */ /* 0x000fe200078e0011 */
        /* <DEDUP_REMOVED lines=10> */
.L_x_42:
[----:B------:R-:W-:Y:S05]  /*1fc0*/  BSYNC B0 ;  /* 0x0000000000007941 */ /* 0x000fea0003800000 */
.L_x_41:
        /* <DEDUP_REMOVED lines=12> */
.L_x_44:
[----:B------:R-:W-:Y:S05]  /*2090*/  BSYNC B0 ;  /* 0x0000000000007941 */ /* 0x000fea0003800000 */
.L_x_43:
        /* <DEDUP_REMOVED lines=11> */
.L_x_46:
[----:B------:R-:W-:Y:S05]  /*2150*/  BSYNC B0 ;  /* 0x0000000000007941 */ /* 0x000fea0003800000 */
.L_x_45:
        /* <DEDUP_REMOVED lines=11> */
.L_x_48:
[----:B------:R-:W-:Y:S05]  /*2210*/  BSYNC B0 ;  /* 0x0000000000007941 */ /* 0x000fea0003800000 */
.L_x_47:
        /* <DEDUP_REMOVED lines=12> */
.L_x_50:
[----:B------:R-:W-:Y:S05]  /*22e0*/  BSYNC B0 ;  /* 0x0000000000007941 */ /* 0x000fea0003800000 */
.L_x_49:
        /* <DEDUP_REMOVED lines=12> */
.L_x_52:
[----:B------:R-:W-:Y:S05]  /*23b0*/  BSYNC B0 ;  /* 0x0000000000007941 */ /* 0x000fea0003800000 */
.L_x_51:
        /* <DEDUP_REMOVED lines=11> */
.L_x_54:
[----:B------:R-:W-:Y:S05]  /*2470*/  BSYNC B0 ;  /* 0x0000000000007941 */ /* 0x000fea0003800000 */
.L_x_53:
        /* <DEDUP_REMOVED lines=11> */
.L_x_56:
[----:B------:R-:W-:Y:S05]  /*2530*/  BSYNC B0 ;  /* 0x0000000000007941 */ /* 0x000fea0003800000 */
.L_x_55:
        /* <DEDUP_REMOVED lines=12> */
.L_x_58:
[----:B------:R-:W-:Y:S05]  /*2600*/  BSYNC B0 ;  /* 0x0000000000007941 */ /* 0x000fea0003800000 */
.L_x_57:
        /* <DEDUP_REMOVED lines=12> */
.L_x_60:
[----:B------:R-:W-:Y:S05]  /*26d0*/  BSYNC B0 ;  /* 0x0000000000007941 */ /* 0x000fea0003800000 */
.L_x_59:
        /* <DEDUP_REMOVED lines=11> */
.L_x_62:
[----:B------:R-:W-:Y:S05]  /*2790*/  BSYNC B0 ;  /* 0x0000000000007941 */ /* 0x000fea0003800000 */
.L_x_61:
        /* <DEDUP_REMOVED lines=11> */
.L_x_64:
[----:B------:R-:W-:Y:S05]  /*2850*/  BSYNC B0 ;  /* 0x0000000000007941 */ /* 0x000fea0003800000 */
.L_x_63:
        /* <DEDUP_REMOVED lines=12> */
.L_x_66:
[----:B------:R-:W-:Y:S05]  /*2920*/  BSYNC B0 ;  /* 0x0000000000007941 */ /* 0x000fea0003800000 */
.L_x_65:
        /* <DEDUP_REMOVED lines=12> */
.L_x_68:
[----:B------:R-:W-:Y:S05]  /*29f0*/  BSYNC B0 ;  /* 0x0000000000007941 */ /* 0x000fea0003800000 */
.L_x_67:
        /* <DEDUP_REMOVED lines=11> */
.L_x_70:
[----:B------:R-:W-:Y:S05]  /*2ab0*/  BSYNC B0 ;  /* 0x0000000000007941 */ /* 0x000fea0003800000 */
.L_x_69:
        /* <DEDUP_REMOVED lines=11> */
.L_x_72:
[----:B------:R-:W-:Y:S05]  /*2b70*/  BSYNC B0 ;  /* 0x0000000000007941 */ /* 0x000fea0003800000 */
.L_x_71:
        /* <DEDUP_REMOVED lines=12> */
.L_x_74:
[----:B------:R-:W-:Y:S05]  /*2c40*/  BSYNC B0 ;  /* 0x0000000000007941 */ /* 0x000fea0003800000 */
.L_x_73:
        /* <DEDUP_REMOVED lines=12> */
.L_x_76:
[----:B------:R-:W-:Y:S05]  /*2d10*/  BSYNC B0 ;  /* 0x0000000000007941 */ /* 0x000fea0003800000 */
.L_x_75:
        /* <DEDUP_REMOVED lines=11> */
.L_x_78:
[----:B------:R-:W-:Y:S05]  /*2dd0*/  BSYNC B0 ;  /* 0x0000000000007941 */ /* 0x000fea0003800000 */
.L_x_77:
        /* <DEDUP_REMOVED lines=11> */
.L_x_80:
[----:B------:R-:W-:Y:S05]  /*2e90*/  BSYNC B0 ;  /* 0x0000000000007941 */ /* 0x000fea0003800000 */
.L_x_79:
        /* <DEDUP_REMOVED lines=12> */
.L_x_82:
[----:B------:R-:W-:Y:S05]  /*2f60*/  BSYNC B0 ;  /* 0x0000000000007941 */ /* 0x000fea0003800000 */
.L_x_81:
        /* <DEDUP_REMOVED lines=12> */
.L_x_84:
[----:B------:R-:W-:Y:S05]  /*3030*/  BSYNC B0 ;  /* 0x0000000000007941 */ /* 0x000fea0003800000 */
.L_x_83:
[----:B-----5:R-:W-:Y:S01]  /*3040*/  LOP3.LUT R3, R18, 0xffffe000, RZ, 0xc0, !PT ;  /* 0xffffe00012037812 */ /* 0x020fe200078ec0ff */
[----:B------:R-:W-:Y:S01]  /*3050*/  BSSY B0, `(.L_x_85) ;  /* 0x0000008000007945 */ /* 0x000fe20003800000 */
[----:B------:R-:W-:-:S03]  /*3060*/  ISETP.GT.AND P0, PT, R4, 0x8, P0 ;  /* 0x000000080400780c */ /* 0x000fc60000704270 */
[----:B01-34-:R-:W-:-:S04]  /*3070*/  FMUL R6, R3, R2 ;  /* 0x0000000203067220 */ /* 0x01bfc80000400000 */
[----:B------:R-:W-:-:S05]  /*3080*/  FFMA R53, R53, R0, R6 ;  /* 0x0000000035357223 */ /* 0x000fca0000000006 */
[----:B------:R-:W-:-:S05]  /*3090*/  F2FP.TF32.F32.PACK_B R53, R53 ;  /* 0x00000035ff35723e */ /* 0x000fca00024050ff */
[----:B------:R0:W-:Y:S01]  /*30a0*/  @P3 STG.E desc[UR12][R14.64+0xe4], R53 ;  /* 0x0000e4350e003986 */ /* 0x0001e2000c10190c */
[----:B------:R-:W-:Y:S05]  /*30b0*/  @!P0 BRA `(.L_x_86) ;  /* 0x0000000000048947 */ /* 0x000fea0003800000 */
[----:B------:R1:W5:Y:S02]  /*30c0*/  LDG.E.LTC128B R18, desc[UR12][R8.64+0xe0] ;  /* 0x0000e00c08127981 */ /* 0x000364000c1e1920 */
.L_x_86:
[----:B------:R-:W-:Y:S05]  /*30d0*/  BSYNC B0 ;  /* 0x0000000000007941 */ /* 0x000fea0003800000 */
.L_x_85:
[----:B-----5:R-:W-:Y:S01]  /*30e0*/  LOP3.LUT R3, R18, 0xffffe000, RZ, 0xc0, !PT ;  /* 0xffffe00012037812 */ /* 0x020fe200078ec0ff */
[----:B------:R-:W-:Y:S01]  /*30f0*/  @P0 IMAD.MOV.U32 R5, RZ, RZ, R17 ;  /* 0x000000ffff050224 */ /* 0x000fe200078e0011 */
        /* <DEDUP_REMOVED lines=9> */
.L_x_88:
[----:B------:R-:W-:Y:S05]  /*3190*/  BSYNC B0 ;  /* 0x0000000000007941 */ /* 0x000fea0003800000 */
.L_x_87:
[----:B---3-5:R-:W-:-:S05]  /*31a0*/  LOP3.LUT R3, R18, 0xffffe000, RZ, 0xc0, !PT ;  /* 0xffffe00012037812 */ /* 0x028fca00078ec0ff */
[----:B------:R-:W-:-:S04]  /*31b0*/  FMUL R2, R3, R2 ;  /* 0x0000000203027220 */ /* 0x000fc80000400000 */
[----:B------:R-:W-:Y:S01]  /*31c0*/  FFMA R2, R55, R0, R2 ;  /* 0x0000000037027223 */ /* 0x000fe20000000002 */
[----:B------:R-:W-:Y:S06]  /*31d0*/  @!P1 EXIT ;  /* 0x000000000000994d */ /* 0x000fec0003800000 */
[----:B------:R-:W-:-:S05]  /*31e0*/  F2FP.TF32.F32.PACK_B R3, R2 ;  /* 0x00000002ff03723e */ /* 0x000fca00024050ff */
[----:B------:R-:W-:Y:S01]  /*31f0*/  STG.E desc[UR12][R16.64+0xe4], R3 ;  /* 0x0000e40310007986 */ /* 0x000fe2000c10190c */
[----:B------:R-:W-:Y:S05]  /*3200*/  EXIT ;  /* 0x000000000000794d */ /* 0x000fea0003800000 */
.L_x_28:
[----:B------:R-:W-:Y:S01]  /*3210*/  ULDC.64 UR4, c[0x0][0x5c8] ;  /* 0x0001720000047ab9 */ /* 0x000fe20000000a00 */
[-C--:B------:R-:W-:Y:S01]  /*3220*/  FMUL R9, R24, R0.reuse ;  /* 0x0000000018097220 */ /* 0x080fe20000400000 */
[----:B------:R-:W-:Y:S01]  /*3230*/  LEA R6, P1, R12, UR4, 0x2 ;  /* 0x000000040c067c11 */ /* 0x000fe2000f8210ff */
[-C--:B------:R-:W-:Y:S01]  /*3240*/  FMUL R25, R25, R0.reuse ;  /* 0x0000000019197220 */ /* 0x080fe20000400000 */
[----:B------:R-:W-:Y:S01]  /*3250*/  ISETP.GT.AND P2, PT, R3, 0x1, PT ;  /* 0x000000010300780c */ /* 0x000fe20003f44270 */
[-C--:B------:R-:W-:Y:S01]  /*3260*/  FMUL R11, R26, R0.reuse ;  /* 0x000000001a0b7220 */ /* 0x080fe20000400000 */
[----:B------:R-:W-:Y:S01]  /*3270*/  F2FP.TF32.F32.PACK_B R9, R9 ;  /* 0x00000009ff09723e */ /* 0x000fe200024050ff */
[-C--:B------:R-:W-:Y:S01]  /*3280*/  FMUL R27, R27, R0.reuse ;  /* 0x000000001b1b7220 */ /* 0x080fe20000400000 */
[----:B------:R-:W-:Y:S01]  /*3290*/  LEA.HI.X R7, R12, UR5, R19, 0x2, P1 ;  /* 0x000000050c077c11 */ /* 0x000fe200088f1413 */
[-C--:B------:R-:W-:Y:S01]  /*32a0*/  FMUL R29, R29, R0.reuse ;  /* 0x000000001d1d7220 */ /* 0x080fe20000400000 */
[----:B------:R-:W-:Y:S01]  /*32b0*/  ISETP.GT.AND P4, PT, R4, RZ, P2 ;  /* 0x000000ff0400720c */ /* 0x000fe20001784270 */
[-C--:B------:R-:W-:Y:S01]  /*32c0*/  FMUL R13, R30, R0.reuse ;  /* 0x000000001e0d7220 */ /* 0x080fe20000400000 */
[----:B------:R-:W-:Y:S01]  /*32d0*/  ISETP.GT.AND P2, PT, R4, 0x8, P2 ;  /* 0x000000080400780c */ /* 0x000fe20001744270 */
[----:B------:R0:W-:Y:S01]  /*32e0*/  @P3 STG.E desc[UR12][R6.64], R9 ;  /* 0x0000000906003986 */ /* 0x0001e2000c10190c */
[----:B------:R-:W-:Y:S01]  /*32f0*/  SHF.L.U64.HI R5, R16, 0x2, R5 ;  /* 0x0000000210057819 */ /* 0x000fe20000010205 */
[-C--:B------:R-:W-:Y:S01]  /*3300*/  FMUL R31, R31, R0.reuse ;  /* 0x000000001f1f7220 */ /* 0x080fe20000400000 */
[----:B------:R-:W-:Y:S01]  /*3310*/  ISETP.GT.AND P1, PT, R4, 0x8, P0 ;  /* 0x000000080400780c */ /* 0x000fe20000724270 */
[----:B------:R-:W-:Y:S01]  /*3320*/  FMUL R33, R33, R0 ;  /* 0x0000000021217220 */ /* 0x000fe20000400000 */
[----:B------:R-:W-:Y:S01]  /*3330*/  LEA R16, P3, R16, R6, 0x2 ;  /* 0x0000000610107211 */ /* 0x000fe200078610ff */
[-C--:B------:R-:W-:Y:S01]  /*3340*/  FMUL R35, R35, R0.reuse ;  /* 0x0000000023237220 */ /* 0x080fe20000400000 */
[----:B------:R-:W-:Y:S01]  /*3350*/  F2FP.TF32.F32.PACK_B R25, R25 ;  /* 0x00000019ff19723e */ /* 0x000fe200024050ff */
[-C--:B------:R-:W-:Y:S01]  /*3360*/  FMUL R37, R37, R0.reuse ;  /* 0x0000000025257220 */ /* 0x080fe20000400000 */
[----:B------:R-:W-:Y:S01]  /*3370*/  F2FP.TF32.F32.PACK_B R11, R11 ;  /* 0x0000000bff0b723e */ /* 0x000fe200024050ff */
[----:B------:R-:W-:Y:S01]  /*3380*/  IMAD.X R17, R5, 0x1, R7, P3 ;  /* 0x0000000105117824 */ /* 0x000fe200018e0607 */
[----:B------:R-:W-:Y:S01]  /*3390*/  F2FP.TF32.F32.PACK_B R27, R27 ;  /* 0x0000001bff1b723e */ /* 0x000fe200024050ff */
[--C-:B------:R-:W-:Y:S01]  /*33a0*/  @P2 IMAD.MOV.U32 R8, RZ, RZ, R16.reuse ;  /* 0x000000ffff082224 */ /* 0x100fe200078e0010 */
[C---:B------:R-:W-:Y:S01]  /*33b0*/  ISETP.GT.AND P0, PT, R3.reuse, 0x8, PT ;  /* 0x000000080300780c */ /* 0x040fe20003f04270 */
[--C-:B0-----:R-:W-:Y:S01]  /*33c0*/  @P2 IMAD.MOV.U32 R9, RZ, RZ, R17.reuse ;  /* 0x000000ffff092224 */ /* 0x101fe200078e0011 */
[----:B------:R-:W-:Y:S01]  /*33d0*/  @P4 STG.E desc[UR12][R6.64+0x4], R25 ;  /* 0x0000041906004986 */ /* 0x000fe2000c10190c */
[----:B------:R-:W-:Y:S01]  /*33e0*/  ISETP.GT.AND P3, PT, R3, 0x9, PT ;  /* 0x000000090300780c */ /* 0x000fe20003f64270 */
[-C--:B------:R-:W-:Y:S01]  /*33f0*/  FMUL R5, R28, R0.reuse ;  /* 0x000000001c057220 */ /* 0x080fe20000400000 */
[C---:B------:R-:W-:Y:S01]  /*3400*/  ISETP.GT.AND P4, PT, R4.reuse, RZ, P0 ;  /* 0x000000ff0400720c */ /* 0x040fe20000784270 */
[----:B------:R0:W-:Y:S01]  /*3410*/  @P1 STG.E desc[UR12][R16.64], R11 ;  /* 0x0000000b10001986 */ /* 0x0001e2000c10190c */
[C---:B------:R-:W-:Y:S01]  /*3420*/  ISETP.GT.AND P1, PT, R4.reuse, RZ, P3 ;  /* 0x000000ff0400720c */ /* 0x040fe20001f24270 */
[-C--:B------:R-:W-:Y:S01]  /*3430*/  FMUL R39, R39, R0.reuse ;  /* 0x0000000027277220 */ /* 0x080fe20000400000 */
[C---:B------:R-:W-:Y:S01]  /*3440*/  ISETP.GT.AND P3, PT, R4.reuse, 0x8, P3 ;  /* 0x000000080400780c */ /* 0x040fe20001f64270 */
[----:B------:R1:W-:Y:S01]  /*3450*/  @P2 STG.E desc[UR12][R8.64+0x4], R27 ;  /* 0x0000041b08002986 */ /* 0x0003e2000c10190c */
[----:B------:R-:W-:Y:S01]  /*3460*/  ISETP.GT.AND P2, PT, R4, 0x8, P0 ;  /* 0x000000080400780c */ /* 0x000fe20000744270 */
[-C--:B------:R-:W-:Y:S01]  /*3470*/  FMUL R41, R41, R0.reuse ;  /* 0x0000000029297220 */ /* 0x080fe20000400000 */
[----:B------:R-:W-:Y:S01]  /*3480*/  F2FP.TF32.F32.PACK_B R5, R5 ;  /* 0x00000005ff05723e */ /* 0x000fe200024050ff */
[-C--:B------:R-:W-:Y:S01]  /*3490*/  FMUL R43, R43, R0.reuse ;  /* 0x000000002b2b7220 */ /* 0x080fe20000400000 */
[----:B------:R-:W-:Y:S01]  /*34a0*/  F2FP.TF32.F32.PACK_B R29, R29 ;  /* 0x0000001dff1d723e */ /* 0x000fe200024050ff */
[-C--:B------:R-:W-:Y:S01]  /*34b0*/  FMUL R45, R45, R0.reuse ;  /* 0x000000002d2d7220 */ /* 0x080fe20000400000 */
[----:B------:R-:W-:Y:S01]  /*34c0*/  F2FP.TF32.F32.PACK_B R13, R13 ;  /* 0x0000000dff0d723e */ /* 0x000fe200024050ff */
[----:B------:R2:W-:Y:S01]  /*34d0*/  @P4 STG.E desc[UR12][R6.64+0x20], R5 ;  /* 0x0000200506004986 */ /* 0x0005e2000c10190c */
[C---:B------:R-:W-:Y:S01]  /*34e0*/  ISETP.GT.AND P0, PT, R3.reuse, 0x10, PT ;  /* 0x000000100300780c */ /* 0x040fe20003f04270 */
[-C--:B0-----:R-:W-:Y:S01]  /*34f0*/  FMUL R11, R34, R0.reuse ;  /* 0x00000000220b7220 */ /* 0x081fe20000400000 */
[----:B------:R-:W-:Y:S01]  /*3500*/  F2FP.TF32.F32.PACK_B R31, R31 ;  /* 0x0000001fff1f723e */ /* 0x000fe200024050ff */
[----:B------:R-:W-:Y:S01]  /*3510*/  @P1 STG.E desc[UR12][R6.64+0x24], R29 ;  /* 0x0000241d06001986 */ /* 0x000fe2000c10190c */
[----:B------:R-:W-:Y:S01]  /*3520*/  ISETP.GT.AND P1, PT, R3, 0x11, PT ;  /* 0x000000110300780c */ /* 0x000fe20003f24270 */
[----:B-1----:R-:W-:Y:S01]  /*3530*/  @P2 IMAD.MOV.U32 R8, RZ, RZ, R16 ;  /* 0x000000ffff082224 */ /* 0x002fe200078e0010 */
[C---:B------:R-:W-:Y:S01]  /*3540*/  ISETP.GT.AND P5, PT, R4.reuse, RZ, P0 ;  /* 0x000000ff0400720c */ /* 0x040fe200007a4270 */
[----:B------:R-:W-:Y:S01]  /*3550*/  @P2 IMAD.MOV.U32 R9, RZ, RZ, R17 ;  /* 0x000000ffff092224 */ /* 0x000fe200078e0011 */
[----:B------:R-:W-:Y:S01]  /*3560*/  ISETP.GT.AND P4, PT, R4, RZ, P1 ;  /* 0x000000ff0400720c */ /* 0x000fe20000f84270 */
[-C--:B------:R-:W-:Y:S01]  /*3570*/  FMUL R47, R47, R0.reuse ;  /* 0x000000002f2f7220 */ /* 0x080fe20000400000 */
[----:B------:R-:W-:Y:S01]  /*3580*/  F2FP.TF32.F32.PACK_B R33, R33 ;  /* 0x00000021ff21723e */ /* 0x000fe200024050ff */
[-C--:B--2---:R-:W-:Y:S01]  /*3590*/  FMUL R5, R32, R0.reuse ;  /* 0x0000000020057220 */ /* 0x084fe20000400000 */
[----:B------:R0:W-:Y:S01]  /*35a0*/  @P2 STG.E desc[UR12][R8.64+0x20], R13 ;  /* 0x0000200d08002986 */ /* 0x0001e2000c10190c */
[----:B------:R-:W-:Y:S01]  /*35b0*/  ISETP.GT.AND P2, PT, R4, 0x8, P0 ;  /* 0x000000080400780c */ /* 0x000fe20000744270 */
[-C--:B------:R-:W-:Y:S01]  /*35c0*/  FMUL R49, R49, R0.reuse ;  /* 0x0000000031317220 */ /* 0x080fe20000400000 */
[----:B------:R-:W-:Y:S01]  /*35d0*/  ISETP.GT.AND P0, PT, R3, 0x18, PT ;  /* 0x000000180300780c */ /* 0x000fe20003f04270 */
[-C--:B------:R-:W-:Y:S01]  /*35e0*/  FMUL R51, R51, R0.reuse ;  /* 0x0000000033337220 */ /* 0x080fe20000400000 */
[----:B------:R-:W-:Y:S01]  /*35f0*/  F2FP.TF32.F32.PACK_B R5, R5 ;  /* 0x00000005ff05723e */ /* 0x000fe200024050ff */
[-C--:B------:R-:W-:Y:S01]  /*3600*/  FMUL R53, R53, R0.reuse ;  /* 0x0000000035357220 */ /* 0x080fe20000400000 */
[----:B------:R-:W-:Y:S01]  /*3610*/  F2FP.TF32.F32.PACK_B R11, R11 ;  /* 0x0000000bff0b723e */ /* 0x000fe200024050ff */
[----:B------:R-:W-:Y:S01]  /*3620*/  FMUL R15, R54, R0 ;  /* 0x00000000360f7220 */ /* 0x000fe20000400000 */
[----:B------:R-:W-:-:S02]  /*3630*/  F2FP.TF32.F32.PACK_B R35, R35 ;  /* 0x00000023ff23723e */ /* 0x000fc400024050ff */
[----:B------:R-:W-:Y:S01]  /*3640*/  F2FP.TF32.F32.PACK_B R37, R37 ;  /* 0x00000025ff25723e */ /* 0x000fe200024050ff */
[----:B0-----:R-:W-:Y:S02]  /*3650*/  @P3 IMAD.MOV.U32 R8, RZ, RZ, R16 ;  /* 0x000000ffff083224 */ /* 0x001fe400078e0010 */
[----:B------:R-:W-:Y:S01]  /*3660*/  FMUL R13, R38, R0 ;  /* 0x00000000260d7220 */ /* 0x000fe20000400000 */
[----:B------:R-:W-:Y:S01]  /*3670*/  @P3 IMAD.MOV.U32 R9, RZ, RZ, R17 ;  /* 0x000000ffff093224 */ /* 0x000fe200078e0011 */
[----:B------:R-:W-:Y:S02]  /*3680*/  F2FP.TF32.F32.PACK_B R39, R39 ;  /* 0x00000027ff27723e */ /* 0x000fe400024050ff */
[----:B------:R-:W-:Y:S02]  /*3690*/  F2FP.TF32.F32.PACK_B R41, R41 ;  /* 0x00000029ff29723e */ /* 0x000fe400024050ff */
[----:B------:R0:W-:Y:S01]  /*36a0*/  @P3 STG.E desc[UR12][R8.64+0x24], R31 ;  /* 0x0000241f08003986 */ /* 0x0001e2000c10190c */
[----:B------:R-:W-:-:S02]  /*36b0*/  ISETP.GT.AND P3, PT, R4, 0x8, P1 ;  /* 0x000000080400780c */ /* 0x000fc40000f64270 */
[----:B------:R-:W-:Y:S01]  /*36c0*/  ISETP.GT.AND P1, PT, R3, 0x19, PT ;  /* 0x000000190300780c */ /* 0x000fe20003f24270 */
[----:B------:R1:W-:Y:S01]  /*36d0*/  @P5 STG.E desc[UR12][R6.64+0x40], R5 ;  /* 0x0000400506005986 */ /* 0x0003e2000c10190c */
[C---:B------:R-:W-:Y:S02]  /*36e0*/  ISETP.GT.AND P5, PT, R4.reuse, RZ, P0 ;  /* 0x000000ff0400720c */ /* 0x040fe400007a4270 */
[----:B------:R-:W-:Y:S01]  /*36f0*/  F2FP.TF32.F32.PACK_B R13, R13 ;  /* 0x0000000dff0d723e */ /* 0x000fe200024050ff */
[----:B------:R-:W-:Y:S01]  /*3700*/  @P4 STG.E desc[UR12][R6.64+0x44], R33 ;  /* 0x0000442106004986 */ /* 0x000fe2000c10190c */
[----:B------:R-:W-:Y:S02]  /*3710*/  ISETP.GT.AND P4, PT, R4, RZ, P1 ;  /* 0x000000ff0400720c */ /* 0x000fe40000f84270 */
[----:B------:R-:W-:Y:S01]  /*3720*/  F2FP.TF32.F32.PACK_B R43, R43 ;  /* 0x0000002bff2b723e */ /* 0x000fe200024050ff */
[----:B0-----:R-:W-:Y:S01]  /*3730*/  @P2 IMAD.MOV.U32 R8, RZ, RZ, R16 ;  /* 0x000000ffff082224 */ /* 0x001fe200078e0010 */
[----:B------:R-:W-:Y:S01]  /*3740*/  F2FP.TF32.F32.PACK_B R45, R45 ;  /* 0x0000002dff2d723e */ /* 0x000fe200024050ff */
[----:B------:R-:W-:Y:S01]  /*3750*/  @P2 IMAD.MOV.U32 R9, RZ, RZ, R17 ;  /* 0x000000ffff092224 */ /* 0x000fe200078e0011 */
[----:B------:R-:W-:Y:S01]  /*3760*/  F2FP.TF32.F32.PACK_B R47, R47 ;  /* 0x0000002fff2f723e */ /* 0x000fe200024050ff */
[----:B-1----:R-:W-:Y:S01]  /*3770*/  FMUL R5, R36, R0 ;  /* 0x0000000024057220 */ /* 0x002fe20000400000 */
[----:B------:R-:W-:-:S02]  /*3780*/  F2FP.TF32.F32.PACK_B R49, R49 ;  /* 0x00000031ff31723e */ /* 0x000fc400024050ff */
[----:B------:R0:W-:Y:S01]  /*3790*/  @P2 STG.E desc[UR12][R8.64+0x40], R11 ;  /* 0x0000400b08002986 */ /* 0x0001e2000c10190c */
[----:B------:R-:W-:Y:S02]  /*37a0*/  ISETP.GT.AND P2, PT, R4, 0x8, P0 ;  /* 0x000000080400780c */ /* 0x000fe40000744270 */
[----:B------:R-:W-:Y:S02]  /*37b0*/  F2FP.TF32.F32.PACK_B R5, R5 ;  /* 0x00000005ff05723e */ /* 0x000fe400024050ff */
[----:B------:R-:W-:Y:S02]  /*37c0*/  ISETP.GT.AND P0, PT, R3, 0x20, PT ;  /* 0x000000200300780c */ /* 0x000fe40003f04270 */
[----:B------:R-:W-:Y:S02]  /*37d0*/  F2FP.TF32.F32.PACK_B R51, R51 ;  /* 0x00000033ff33723e */ /* 0x000fe400024050ff */
[----:B------:R-:W-:Y:S02]  /*37e0*/  F2FP.TF32.F32.PACK_B R53, R53 ;  /* 0x00000035ff35723e */ /* 0x000fe400024050ff */
[----:B------:R-:W-:Y:S01]  /*37f0*/  F2FP.TF32.F32.PACK_B R15, R15 ;  /* 0x0000000fff0f723e */ /* 0x000fe200024050ff */
[----:B0-----:R-:W-:-:S02]  /*3800*/  @P3 IMAD.MOV.U32 R8, RZ, RZ, R16 ;  /* 0x000000ffff083224 */ /* 0x001fc400078e0010 */
[----:B------:R-:W-:Y:S01]  /*3810*/  FMUL R11, R42, R0 ;  /* 0x000000002a0b7220 */ /* 0x000fe20000400000 */
[----:B------:R-:W-:-:S04]  /*3820*/  @P3 IMAD.MOV.U32 R9, RZ, RZ, R17 ;  /* 0x000000ffff093224 */ /* 0x000fc800078e0011 */
[----:B------:R-:W-:Y:S01]  /*3830*/  F2FP.TF32.F32.PACK_B R11, R11 ;  /* 0x0000000bff0b723e */ /* 0x000fe200024050ff */
[----:B------:R0:W-:Y:S01]  /*3840*/  @P3 STG.E desc[UR12][R8.64+0x44], R35 ;  /* 0x0000442308003986 */ /* 0x0001e2000c10190c */
[C---:B------:R-:W-:Y:S02]  /*3850*/  ISETP.GT.AND P3, PT, R4.reuse, 0x8, P1 ;  /* 0x000000080400780c */ /* 0x040fe40000f64270 */
[C---:B------:R-:W-:Y:S01]  /*3860*/  ISETP.GT.AND P1, PT, R3.reuse, 0x21, PT ;  /* 0x000000210300780c */ /* 0x040fe20003f24270 */
[----:B------:R1:W-:Y:S01]  /*3870*/  @P5 STG.E desc[UR12][R6.64+0x60], R5 ;  /* 0x0000600506005986 */ /* 0x0003e2000c10190c */
[C---:B------:R-:W-:Y:S02]  /*3880*/  ISETP.GT.AND P5, PT, R4.reuse, RZ, P0 ;  /* 0x000000ff0400720c */ /* 0x040fe400007a4270 */
[----:B------:R-:W-:Y:S01]  /*3890*/  ISETP.GT.AND P0, PT, R4, 0x8, P0 ;  /* 0x000000080400780c */ /* 0x000fe20000704270 */
[----:B------:R-:W-:Y:S01]  /*38a0*/  @P4 STG.E desc[UR12][R6.64+0x64], R37 ;  /* 0x0000642506004986 */ /* 0x000fe2000c10190c */
[----:B------:R-:W-:Y:S01]  /*38b0*/  ISETP.GT.AND P4, PT, R3, 0x29, PT ;  /* 0x000000290300780c */ /* 0x000fe20003f84270 */
[----:B0-----:R-:W-:-:S03]  /*38c0*/  @P2 IMAD.MOV.U32 R8, RZ, RZ, R16 ;  /* 0x000000ffff082224 */ /* 0x001fc600078e0010 */
[C---:B------:R-:W-:Y:S01]  /*38d0*/  ISETP.GT.AND P6, PT, R4.reuse, RZ, P4 ;  /* 0x000000ff0400720c */ /* 0x040fe200027c4270 */
[----:B------:R-:W-:Y:S01]  /*38e0*/  @P2 IMAD.MOV.U32 R9, RZ, RZ, R17 ;  /* 0x000000ffff092224 */ /* 0x000fe200078e0011 */
[----:B------:R-:W-:Y:S01]  /*38f0*/  ISETP.GT.AND P4, PT, R4, 0x8, P4 ;  /* 0x000000080400780c */ /* 0x000fe20002784270 */
[----:B-1----:R-:W-:-:S03]  /*3900*/  FMUL R5, R40, R0 ;  /* 0x0000000028057220 */ /* 0x002fc60000400000 */
[----:B------:R0:W-:Y:S01]  /*3910*/  @P2 STG.E desc[UR12][R8.64+0x60], R13 ;  /* 0x0000600d08002986 */ /* 0x0001e2000c10190c */
[C---:B------:R-:W-:Y:S02]  /*3920*/  ISETP.GT.AND P2, PT, R4.reuse, RZ, P1 ;  /* 0x000000ff0400720c */ /* 0x040fe40000f44270 */
[----:B------:R-:W-:Y:S02]  /*3930*/  F2FP.TF32.F32.PACK_B R5, R5 ;  /* 0x00000005ff05723e */ /* 0x000fe400024050ff */
[----:B------:R-:W-:Y:S02]  /*3940*/  ISETP.GT.AND P1, PT, R4, 0x8, P1 ;  /* 0x000000080400780c */ /* 0x000fe40000f24270 */
[----:B------:R-:W-:Y:S02]  /*3950*/  @P6 IMAD.MOV.U32 R2, RZ, RZ, R6 ;  /* 0x000000ffff026224 */ /* 0x000fe400078e0006 */
[----:B0-----:R-:W-:Y:S02]  /*3960*/  @P3 IMAD.MOV.U32 R8, RZ, RZ, R16 ;  /* 0x000000ffff083224 */ /* 0x001fe400078e0010 */
[----:B------:R-:W-:Y:S01]  /*3970*/  FMUL R13, R52, R0 ;  /* 0x00000000340d7220 */ /* 0x000fe20000400000 */
[----:B------:R-:W-:-:S04]  /*3980*/  @P3 IMAD.MOV.U32 R9, RZ, RZ, R17 ;  /* 0x000000ffff093224 */ /* 0x000fc800078e0011 */
[----:B------:R-:W-:Y:S01]  /*3990*/  F2FP.TF32.F32.PACK_B R13, R13 ;  /* 0x0000000dff0d723e */ /* 0x000fe200024050ff */
[----:B------:R0:W-:Y:S04]  /*39a0*/  @P3 STG.E desc[UR12][R8.64+0x64], R39 ;  /* 0x0000642708003986 */ /* 0x0001e8000c10190c */
[----:B------:R1:W-:Y:S01]  /*39b0*/  @P5 STG.E desc[UR12][R6.64+0x80], R5 ;  /* 0x0000800506005986 */ /* 0x0003e2000c10190c */
[----:B------:R-:W-:-:S03]  /*39c0*/  ISETP.GT.AND P5, PT, R3, 0x28, PT ;  /* 0x000000280300780c */ /* 0x000fc60003fa4270 */
[----:B------:R-:W-:Y:S01]  /*39d0*/  @P2 STG.E desc[UR12][R6.64+0x84], R41 ;  /* 0x0000842906002986 */ /* 0x000fe2000c10190c */
[C---:B------:R-:W-:Y:S02]  /*39e0*/  ISETP.GT.AND P3, PT, R4.reuse, RZ, P5 ;  /* 0x000000ff0400720c */ /* 0x040fe40002f64270 */
[----:B------:R-:W-:Y:S01]  /*39f0*/  ISETP.GT.AND P5, PT, R4, 0x8, P5 ;  /* 0x000000080400780c */ /* 0x000fe20002fa4270 */
[----:B0-----:R-:W-:Y:S01]  /*3a00*/  @P0 IMAD.MOV.U32 R8, RZ, RZ, R16 ;  /* 0x000000ffff080224 */ /* 0x001fe200078e0010 */
[----:B------:R-:W-:Y:S01]  /*3a10*/  ISETP.GT.AND P2, PT, R3, 0x31, PT ;  /* 0x000000310300780c */ /* 0x000fe20003f44270 */
[----:B------:R-:W-:Y:S02]  /*3a20*/  @P0 IMAD.MOV.U32 R9, RZ, RZ, R17 ;  /* 0x000000ffff090224 */ /* 0x000fe400078e0011 */
[----:B-1----:R-:W-:-:S03]  /*3a30*/  FMUL R5, R44, R0 ;  /* 0x000000002c057220 */ /* 0x002fc60000400000 */
[----:B------:R0:W-:Y:S01]  /*3a40*/  @P0 STG.E desc[UR12][R8.64+0x80], R11 ;  /* 0x0000800b08000986 */ /* 0x0001e2000c10190c */
[----:B------:R-:W-:Y:S02]  /*3a50*/  ISETP.GT.AND P0, PT, R3, 0x39, PT ;  /* 0x000000390300780c */ /* 0x000fe40003f04270 */
[----:B------:R-:W-:Y:S01]  /*3a60*/  F2FP.TF32.F32.PACK_B R5, R5 ;  /* 0x00000005ff05723e */ /* 0x000fe200024050ff */
[----:B0-----:R-:W-:Y:S02]  /*3a70*/  @P1 IMAD.MOV.U32 R8, RZ, RZ, R16 ;  /* 0x000000ffff081224 */ /* 0x001fe400078e0010 */
[----:B------:R-:W-:Y:S01]  /*3a80*/  FMUL R11, R46, R0 ;  /* 0x000000002e0b7220 */ /* 0x000fe20000400000 */
[----:B------:R-:W-:-:S04]  /*3a90*/  @P1 IMAD.MOV.U32 R9, RZ, RZ, R17 ;  /* 0x000000ffff091224 */ /* 0x000fc800078e0011 */
[----:B------:R-:W-:Y:S01]  /*3aa0*/  F2FP.TF32.F32.PACK_B R11, R11 ;  /* 0x0000000bff0b723e */ /* 0x000fe200024050ff */
[----:B------:R0:W-:Y:S01]  /*3ab0*/  @P1 STG.E desc[UR12][R8.64+0x84], R43 ;  /* 0x0000842b08001986 */ /* 0x0001e2000c10190c */
[----:B------:R-:W-:-:S03]  /*3ac0*/  ISETP.GT.AND P1, PT, R3, 0x38, PT ;  /* 0x000000380300780c */ /* 0x000fc60003f24270 */
[----:B------:R1:W-:Y:S01]  /*3ad0*/  @P3 STG.E desc[UR12][R6.64+0xa0], R5 ;  /* 0x0000a00506003986 */ /* 0x0003e2000c10190c */
[----:B------:R-:W-:Y:S01]  /*3ae0*/  ISETP.GT.AND P3, PT, R3, 0x30, PT ;  /* 0x000000300300780c */ /* 0x000fe20003f64270 */
[----:B------:R-:W-:-:S05]  /*3af0*/  @P6 IMAD.MOV.U32 R3, RZ, RZ, R7 ;  /* 0x000000ffff036224 */ /* 0x000fca00078e0007 */
[----:B------:R2:W-:Y:S01]  /*3b00*/  @P6 STG.E desc[UR12][R2.64+0xa4], R45 ;  /* 0x0000a42d02006986 */ /* 0x0005e2000c10190c */
[----:B------:R-:W-:Y:S01]  /*3b10*/  ISETP.GT.AND P6, PT, R4, RZ, P3 ;  /* 0x000000ff0400720c */ /* 0x000fe20001fc4270 */
[-C--:B0-----:R-:W-:Y:S01]  /*3b20*/  FMUL R9, R50, R0.reuse ;  /* 0x0000000032097220 */ /* 0x081fe20000400000 */
[----:B------:R-:W-:Y:S01]  /*3b30*/  ISETP.GT.AND P3, PT, R4, 0x8, P3 ;  /* 0x000000080400780c */ /* 0x000fe20001f64270 */
[-C--:B-1----:R-:W-:Y:S01]  /*3b40*/  FMUL R5, R48, R0.reuse ;  /* 0x0000000030057220 */ /* 0x082fe20000400000 */
[----:B------:R-:W-:Y:S02]  /*3b50*/  FMUL R0, R55, R0 ;  /* 0x0000000037007220 */ /* 0x000fe40000400000 */
[----:B------:R-:W-:Y:S02]  /*3b60*/  F2FP.TF32.F32.PACK_B R9, R9 ;  /* 0x00000009ff09723e */ /* 0x000fe400024050ff */
[----:B------:R-:W-:Y:S01]  /*3b70*/  F2FP.TF32.F32.PACK_B R5, R5 ;  /* 0x00000005ff05723e */ /* 0x000fe200024050ff */
[----:B--2---:R-:W-:-:S02]  /*3b80*/  @P5 IMAD.MOV.U32 R2, RZ, RZ, R16 ;  /* 0x000000ffff025224 */ /* 0x004fc400078e0010 */
[----:B------:R-:W-:-:S05]  /*3b90*/  @P5 IMAD.MOV.U32 R3, RZ, RZ, R17 ;  /* 0x000000ffff035224 */ /* 0x000fca00078e0011 */
[----:B------:R0:W-:Y:S01]  /*3ba0*/  @P5 STG.E desc[UR12][R2.64+0xa0], R11 ;  /* 0x0000a00b02005986 */ /* 0x0001e2000c10190c */
[C---:B------:R-:W-:Y:S02]  /*3bb0*/  ISETP.GT.AND P5, PT, R4.reuse, RZ, P2 ;  /* 0x000000ff0400720c */ /* 0x040fe400017a4270 */
[----:B------:R-:W-:Y:S01]  /*3bc0*/  ISETP.GT.AND P2, PT, R4, 0x8, P2 ;  /* 0x000000080400780c */ /* 0x000fe20001744270 */
[----:B0-----:R-:W-:Y:S02]  /*3bd0*/  @P4 IMAD.MOV.U32 R2, RZ, RZ, R16 ;  /* 0x000000ffff024224 */ /* 0x001fe400078e0010 */
        /* <DEDUP_REMOVED lines=11> */
[----:B------:R0:W-:Y:S02]  /*3c90*/  @P5 STG.E desc[UR12][R2.64+0xc4], R49 ;  /* 0x0000c43102005986 */ /* 0x0001e4000c10190c */
        /* <DEDUP_REMOVED lines=8> */
[----:B------:R0:W-:Y:S04]  /*3d20*/  @P4 STG.E desc[UR12][R2.64+0xe0], R13 ;  /* 0x0000e00d02004986 */ /* 0x0001e8000c10190c */
[----:B------:R1:W-:Y:S01]  /*3d30*/  @P6 STG.E desc[UR12][R6.64+0xe4], R53 ;  /* 0x0000e43506006986 */ /* 0x0003e2000c10190c */
[----:B0-----:R-:W-:Y:S02]  /*3d40*/  @P1 IMAD.MOV.U32 R2, RZ, RZ, R16 ;  /* 0x000000ffff021224 */ /* 0x001fe400078e0010 */
[----:B------:R-:W-:-:S05]  /*3d50*/  @P1 IMAD.MOV.U32 R3, RZ, RZ, R17 ;  /* 0x000000ffff031224 */ /* 0x000fca00078e0011 */
[----:B------:R1:W-:Y:S01]  /*3d60*/  @P1 STG.E desc[UR12][R2.64+0xe0], R15 ;  /* 0x0000e00f02001986 */ /* 0x0003e2000c10190c */
[----:B------:R-:W-:Y:S05]  /*3d70*/  @!P0 EXIT ;  /* 0x000000000000894d */ /* 0x000fea0003800000 */
[----:B-1----:R-:W-:-:S05]  /*3d80*/  F2FP.TF32.F32.PACK_B R3, R0 ;  /* 0x00000000ff03723e */ /* 0x002fca00024050ff */
[----:B------:R-:W-:Y:S01]  /*3d90*/  STG.E desc[UR12][R16.64+0xe4], R3 ;  /* 0x0000e40310007986 */ /* 0x000fe2000c10190c */
[----:B------:R-:W-:Y:S05]  /*3da0*/  EXIT ;  /* 0x000000000000794d */ /* 0x000fea0003800000 */
.L_x_14:
[----:B------:R-:W-:-:S13]  /*3db0*/  ISETP.NE.AND P0, PT, R15, RZ, PT ;  /* 0x000000ff0f00720c */ /* 0x000fda0003f05270 */
[----:B------:R-:W-:Y:S05]  /*3dc0*/  @P0 EXIT ;  /* 0x000000000000094d */ /* 0x000fea0003800000 */
[----:B------:R-:W-:Y:S01]  /*3dd0*/  ELECT P0, URZ, PT ;  /* 0x00000000003f782f */ /* 0x000fe20003800000 */
[----:B------:R-:W-:-:S12]  /*3de0*/  BSSY B0, `(.L_x_89) ;  /* 0x0000073000007945 */ /* 0x000fd80003800000 */
[----:B------:R-:W-:Y:S05]  /*3df0*/  @!P0 BRA `(.L_x_90) ;  /* 0x0000000400c48947 */ /* 0x000fea0003800000 */
[----:B------:R-:W-:-:S13]  /*3e00*/  ISETP.GE.AND P0, PT, R11, 0x1, PT ;  /* 0x000000010b00780c */ /* 0x000fda0003f06270 */
[----:B------:R-:W-:Y:S05]  /*3e10*/  @!P0 BRA `(.L_x_90) ;  /* 0x0000000400bc8947 */ /* 0x000fea0003800000 */
[----:B------:R-:W0:Y:S01]  /*3e20*/  S2R R3, SR_CgaCtaId ;  /* 0x0000000000037919 */ /* 0x000e220000008800 */
[----:B------:R-:W-:Y:S01]  /*3e30*/  IMAD.SHL.U32 R23, R7, 0x40, RZ ;  /* 0x0000004007177824 */ /* 0x000fe200078e00ff */
[----:B------:R-:W-:Y:S01]  /*3e40*/  ULDC UR4, c[0x0][0x384] ;  /* 0x0000e10000047ab9 */ /* 0x000fe20000000800 */
[----:B------:R-:W-:Y:S01]  /*3e50*/  LOP3.LUT P0, RZ, R6, 0x1f, RZ, 0xc0, !PT ;  /* 0x0000001f06ff7812 */ /* 0x000fe2000780c0ff */
[----:B------:R-:W-:Y:S01]  /*3e60*/  ULDC UR5, c[0x0][0x388] ;  /* 0x0000e20000057ab9 */ /* 0x000fe20000000800 */
[C---:B------:R-:W-:Y:S01]  /*3e70*/  ISETP.NE.AND P1, PT, R10.reuse, RZ, PT ;  /* 0x000000ff0a00720c */ /* 0x040fe20003f25270 */
[----:B------:R-:W-:Y:S01]  /*3e80*/  IMAD.MOV.U32 R5, RZ, RZ, 0x1 ;  /* 0x00000001ff057424 */ /* 0x000fe200078e00ff */
[----:B------:R-:W-:Y:S02]  /*3e90*/  ISETP.NE.OR P0, PT, R10, RZ, !P0 ;  /* 0x000000ff0a00720c */ /* 0x000fe40004705670 */
[----:B------:R-:W-:Y:S02]  /*3ea0*/  CS2R R6, SRZ ;  /* 0x0000000000067805 */ /* 0x000fe4000001ff00 */
[----:B------:R-:W-:Y:S01]  /*3eb0*/  LOP3.LUT R20, R4, 0x2, RZ, 0xfc, !PT ;  /* 0x0000000204147812 */ /* 0x000fe200078efcff */
[----:B------:R-:W-:-:S02]  /*3ec0*/  IMAD.MOV.U32 R15, RZ, RZ, RZ ;  /* 0x000000ffff0f7224 */ /* 0x000fc400078e00ff */
[----:B------:R-:W-:Y:S02]  /*3ed0*/  IMAD.MOV.U32 R8, RZ, RZ, RZ ;  /* 0x000000ffff087224 */ /* 0x000fe400078e00ff */
[----:B0----5:R-:W-:-:S05]  /*3ee0*/  IMAD.SHL.U32 R0, R3, 0x20, RZ ;  /* 0x0000002003007824 */ /* 0x021fca00078e00ff */
[----:B---3--:R-:W-:Y:S01]  /*3ef0*/  LOP3.LUT R2, R0, 0x20, RZ, 0xc0, !PT ;  /* 0x0000002000027812 */ /* 0x008fe200078ec0ff */
[----:B------:R-:W-:-:S04]  /*3f00*/  IMAD R0, R16, R17, RZ ;  /* 0x0000001110007224 */ /* 0x000fc800078e02ff */
[----:B------:R-:W-:Y:S02]  /*3f10*/  IMAD R9, R9, 0x40, R2 ;  /* 0x0000004009097824 */ /* 0x000fe400078e0202 */
[----:B------:R-:W-:Y:S02]  /*3f20*/  IMAD.SHL.U32 R2, R3, 0x400, RZ ;  /* 0x0000040003027824 */ /* 0x000fe400078e00ff */
[----:B------:R-:W-:-:S03]  /*3f30*/  IMAD.HI.U32 R3, R23, UR4, RZ ;  /* 0x0000000417037c27 */ /* 0x000fc6000f8e00ff */
[----:B------:R-:W-:Y:S01]  /*3f40*/  LOP3.LUT R2, R2, 0x400, RZ, 0xc0, !PT ;  /* 0x0000040002027812 */ /* 0x000fe200078ec0ff */
[----:B------:R-:W-:Y:S01]  /*3f50*/  IMAD R0, R13, R0, 0x1 ;  /* 0x000000010d007424 */ /* 0x000fe200078e0200 */
[----:B------:R-:W-:-:S07]  /*3f60*/  SHF.R.U32.HI R3, RZ, UR5, R3 ;  /* 0x00000005ff037c19 */ /* 0x000fce0008011603 */
.L_x_94:
[----:B------:R-:W0:Y:S01]  /*3f70*/  S2R R17, SR_CgaCtaId ;  /* 0x0000000000117919 */ /* 0x000e220000008800 */
[----:B------:R-:W-:-:S04]  /*3f80*/  MOV R10, 0x400 ;  /* 0x00000400000a7802 */ /* 0x000fc80000000f00 */
[----:B0-----:R-:W-:Y:S02]  /*3f90*/  LEA R14, R17, R10, 0x18 ;  /* 0x0000000a110e7211 */ /* 0x001fe400078ec0ff */
[----:B------:R-:W-:-:S03]  /*3fa0*/  SHF.L.U32 R10, R5, 0x1f, RZ ;  /* 0x0000001f050a7819 */ /* 0x000fc600000006ff */
[----:B------:R-:W-:-:S07]  /*3fb0*/  IMAD R21, R7, 0x8, R14 ;  /* 0x0000000807157824 */ /* 0x000fce00078e020e */
.L_x_91:
[----:B0-----:R0:W1:Y:S02]  /*3fc0*/  SYNCS.PHASECHK.TRANS64.TRYWAIT P2, [R21+URZ+0x38070], R10 ;  /* 0x0380700a150075a7 */ /* 0x001064000804017f */
[----:B-1----:R-:W-:Y:S05]  /*3fd0*/  @!P2 NANOSLEEP.SYNCS 0x989680 ;  /* 0x009896800000a95d */ /* 0x002fea0003900000 */
[----:B------:R-:W1:Y:S02]  /*3fe0*/  @!P2 SYNCS.PHASECHK.TRANS64 P2, [R21+URZ+0x38070], R10 ;  /* 0x0380700a1500a5a7 */ /* 0x000e64000804007f */
[----:B-1----:R-:W-:Y:S05]  /*3ff0*/  @!P2 BRA `(.L_x_91) ;  /* 0xfffffffc00f0a947 */ /* 0x002fea000383ffff */
[----:B0-----:R-:W0:Y:S02]  /*4000*/  @!P1 LDC R10, c[0x0][0x500] ;  /* 0x00014000ff0a9b82 */ /* 0x001e240000000800 */
[----:B0-----:R0:W-:Y:S02]  /*4010*/  @!P1 SYNCS.ARRIVE.TRANS64 RZ, [R21+URZ+0x38000], R10 ;  /* 0x0380000a15ff99a7 */ /* 0x0011e4000800003f */
[----:B0-----:R-:W-:-:S04]  /*4020*/  PRMT R10, R20, 0x9910, RZ ;  /* 0x00009910140a7816 */ /* 0x001fc800000000ff */
[----:B------:R-:W-:-:S13]  /*4030*/  ISETP.NE.AND P2, PT, R10, 0x2, PT ;  /* 0x000000020a00780c */ /* 0x000fda0003f45270 */
[----:B------:R-:W-:Y:S05]  /*4040*/  @P2 BRA `(.L_x_92) ;  /* 0x0000000000042947 */ /* 0x000fea0003800000 */
[----:B------:R-:W-:Y:S01]  /*4050*/  BPT.TRAP 0x1 ;  /* 0x000000040000795c */ /* 0x000fe20000300000 */
.L_x_92:
[----:B------:R-:W-:Y:S05]  /*4060*/  @P0 BRA `(.L_x_93) ;  /* 0x0000000000040947 */ /* 0x000fea0003800000 */
[----:B------:R-:W-:Y:S01]  /*4070*/  BPT.TRAP 0x1 ;  /* 0x000000040000795c */ /* 0x000fe20000300000 */
.L_x_93:
[----:B------:R-:W0:Y:S01]  /*4080*/  LDC R12, c[0x0][0x380] ;  /* 0x0000e000ff0c7b82 */ /* 0x000e220000000800 */
[----:B------:R-:W-:Y:S01]  /*4090*/  R2UR UR4, R3 ;  /* 0x00000000030472ca */ /* 0x000fe200000e0000 */
[----:B------:R-:W-:Y:S01]  /*40a0*/  ULDC UR20, c[0x0][0x38c] ;  /* 0x0000e30000147ab9 */ /* 0x000fe20000000800 */
[----:B------:R-:W-:Y:S01]  /*40b0*/  R2UR UR5, R23 ;  /* 0x00000000170572ca */ /* 0x000fe200000e0000 */
[----:B------:R-:W-:Y:S01]  /*40c0*/  UISETP.NE.AND UP0, UPT, UR20, 0x1, UPT ;  /* 0x000000011400788c */ /* 0x000fe2000bf05270 */
[----:B------:R-:W-:Y:S01]  /*40d0*/  IMAD R10, R7, 0x800, R2 ;  /* 0x00000800070a7824 */ /* 0x000fe200078e0202 */
[----:B------:R-:W-:Y:S01]  /*40e0*/  R2UR UR17, R21 ;  /* 0x00000000151172ca */ /* 0x000fe200000e0000 */
[----:B------:R-:W-:Y:S01]  /*40f0*/  VIADD R0, R0, 0xffffffff ;  /* 0xffffffff00007836 */ /* 0x000fe20000000000 */
[----:B------:R-:W1:Y:S01]  /*4100*/  LDC.64 R16, c[0x0][0x3b8] ;  /* 0x0000ee00ff107b82 */ /* 0x000e620000000a00 */
[----:B------:R-:W-:Y:S01]  /*4110*/  IMAD R10, R10, 0x4, R14 ;  /* 0x000000040a0a7824 */ /* 0x000fe200078e020e */
[C---:B------:R-:W-:Y:S01]  /*4120*/  R2UR UR18, R8.reuse ;  /* 0x00000000081272ca */ /* 0x040fe200000e0000 */
[----:B------:R-:W-:Y:S01]  /*4130*/  VIADD R8, R8, 0x1 ;  /* 0x0000000108087836 */ /* 0x000fe20000000000 */
[----:B------:R-:W-:Y:S01]  /*4140*/  R2UR UR9, R14 ;  /* 0x000000000e0972ca */ /* 0x000fe200000e0000 */
[----:B------:R-:W-:Y:S01]  /*4150*/  ULDC.64 UR24, c[0x0][0x198] ;  /* 0x0000660000187ab9 */ /* 0x000fe20000000a00 */
[----:B------:R-:W-:Y:S01]  /*4160*/  R2UR UR8, R10 ;  /* 0x000000000a0872ca */ /* 0x000fe200000e0000 */
[----:B------:R-:W-:Y:S01]  /*4170*/  @UP0 ULDC.64 UR10, c[0x0][0x390] ;  /* 0x0000e400000a0ab9 */ /* 0x000fe20000000a00 */
[----:B------:R-:W1:Y:S01]  /*4180*/  LDC.64 R18, c[0x0][0x3d8] ;  /* 0x0000f600ff127b82 */ /* 0x000e620000000a00 */
[----:B------:R-:W-:Y:S01]  /*4190*/  R2UR UR16, R7 ;  /* 0x00000000071072ca */ /* 0x000fe200000e0000 */
[----:B------:R-:W-:Y:S01]  /*41a0*/  ULDC.64 UR14, c[0x0][0x3b0] ;  /* 0x0000ec00000e7ab9 */ /* 0x000fe20000000a00 */
[----:B------:R-:W-:Y:S01]  /*41b0*/  R2UR UR12, R15 ;  /* 0x000000000f0c72ca */ /* 0x000fe200000e0000 */
[----:B------:R-:W-:Y:S01]  /*41c0*/  ULDC.64 UR22, c[0x0][0x3d0] ;  /* 0x0000f40000167ab9 */ /* 0x000fe20000000a00 */
[----:B------:R-:W-:Y:S01]  /*41d0*/  R2UR UR13, R6 ;  /* 0x00000000060d72ca */ /* 0x000fe200000e0000 */
[----:B------:R-:W-:Y:S01]  /*41e0*/  UIADD3 UR17, UR17, 0x38000, URZ ;  /* 0x0003800011117890 */ /* 0x000fe2000fffe03f */
[----:B------:R-:W-:Y:S01]  /*41f0*/  ISETP.GT.AND P5, PT, R0, 0x1, PT ;  /* 0x000000010000780c */ /* 0x000fe20003fa4270 */
[----:B------:R-:W2:Y:S01]  /*4200*/  LDC R21, c[0x0][0x3c8] ;  /* 0x0000f200ff157b82 */ /* 0x000ea20000000800 */
[----:B0-----:R-:W-:Y:S01]  /*4210*/  ISETP.NE.AND P2, PT, R12, 0x1, PT ;  /* 0x000000010c00780c */ /* 0x001fe20003f45270 */
[----:B------:R-:W-:Y:S01]  /*4220*/  USHF.L.U32 UR18, UR18, 0x5, URZ ;  /* 0x0000000512127899 */ /* 0x000fe2000800063f */
[----:B------:R-:W-:Y:S01]  /*4230*/  VIADD R7, R7, 0x1 ;  /* 0x0000000107077836 */ /* 0x000fe20000000000 */
[----:B------:R-:W-:-:S02]  /*4240*/  UIADD3 UR8, UR8, 0x1c000, URZ ;  /* 0x0001c00008087890 */ /* 0x000fc4000fffe03f */
[----:B------:R-:W-:Y:S02]  /*4250*/  ULEA UR16, UR16, UR9, 0xd ;  /* 0x0000000910107291 */ /* 0x000fe4000f8e683f */
[----:B------:R-:W-:Y:S01]  /*4260*/  ISETP.NE.AND P4, PT, R7, 0xe, PT ;  /* 0x0000000e0700780c */ /* 0x000fe20003f85270 */
[----:B------:R-:W-:Y:S01]  /*4270*/  UMOV UR26, 0x30000 ;  /* 0x00030000001a7882 */ /* 0x000fe20000000000 */
[----:B------:R-:W-:Y:S01]  /*4280*/  UMOV UR28, 0x0 ;  /* 0x00000000001c7882 */ /* 0x000fe20000000000 */
[----:B------:R-:W-:Y:S01]  /*4290*/  UMOV UR29, 0x10000000 ;  /* 0x10000000001d7882 */ /* 0x000fe20000000000 */
[----:B------:R-:W-:Y:S01]  /*42a0*/  UMOV UR9, UR17 ;  /* 0x0000001100097c82 */ /* 0x000fe20008000000 */
[----:B------:R-:W-:Y:S01]  /*42b0*/  SEL R14, RZ, 0x1, P4 ;  /* 0x00000001ff0e7807 */ /* 0x000fe20002000000 */
[----:B------:R-:W-:Y:S01]  /*42c0*/  @P2 IMAD.U32 R22, RZ, RZ, UR4 ;  /* 0x00000004ff162e24 */ /* 0x000fe2000f8e00ff */
[----:B------:R-:W-:Y:S01]  /*42d0*/  UIADD3 UR4, UP1, UR24, 0xf0, URZ ;  /* 0x000000f018047890 */ /* 0x000fe2000ff3e03f */
[----:B-1----:R-:W-:Y:S01]  /*42e0*/  IMAD R10, R15, R16, R18 ;  /* 0x000000100f0a7224 */ /* 0x002fe200078e0212 */
[----:B------:R-:W-:Y:S01]  /*42f0*/  UIADD3 UR24, UP2, UR24, 0x1f0, URZ ;  /* 0x000001f018187890 */ /* 0x000fe2000ff5e03f */
[----:B------:R-:W-:Y:S01]  /*4300*/  IMAD R17, R6, R17, R19 ;  /* 0x0000001106117224 */ /* 0x000fe200078e0213 */
[----:B------:R-:W-:-:S02]  /*4310*/  @P2 R2UR UR5, R22 ;  /* 0x00000000160522ca */ /* 0x000fc400000e0000 */
[----:B------:R-:W-:Y:S02]  /*4320*/  ISETP.NE.AND P2, PT, R8, R13, PT ;  /* 0x0000000d0800720c */ /* 0x000fe40003f45270 */
[----:B------:R-:W-:Y:S02]  /*4330*/  PRMT R10, R10, 0x40, R17 ;  /* 0x000000400a0a7816 */ /* 0x000fe40000000011 */
[----:B------:R-:W-:Y:S02]  /*4340*/  LOP3.LUT R5, R5, R14, RZ, 0x3c, !PT ;  /* 0x0000000e05057212 */ /* 0x000fe400078e3cff */
[----:B------:R-:W-:Y:S02]  /*4350*/  SEL R8, R8, RZ, P2 ;  /* 0x000000ff08087207 */ /* 0x000fe40001000000 */
[----:B------:R-:W-:-:S03]  /*4360*/  SEL R7, R7, RZ, P4 ;  /* 0x000000ff07077207 */ /* 0x000fc60002000000 */
[----:B------:R-:W-:Y:S02]  /*4370*/  UIADD3 UR6, -UR5, URZ, URZ ;  /* 0x0000003f05067290 */ /* 0x000fe4000fffe13f */
[----:B------:R-:W-:-:S04]  /*4380*/  UMOV UR21, UR5 ;  /* 0x0000000500157c82 */ /* 0x000fc80008000000 */
[----:B------:R-:W-:Y:S01]  /*4390*/  IMAD R12, R12, UR6, R23 ;  /* 0x000000060c0c7c24 */ /* 0x000fe2000f8e0217 */
[----:B------:R-:W-:-:S03]  /*43a0*/  UIMAD.WIDE.U32 UR6, UR5, UR10, URZ ;  /* 0x0000000a050672a5 */ /* 0x000fc6000f8e003f */
[----:B------:R-:W-:Y:S01]  /*43b0*/  UMOV UR10, UR18 ;  /* 0x00000012000a7c82 */ /* 0x000fe20008000000 */
[----:B------:R-:W-:Y:S01]  /*43c0*/  @UP0 USHF.R.U32.HI UR21, URZ, UR11, UR7 ;  /* 0x0000000b3f150299 */ /* 0x000fe20008011607 */
[----:B------:R-:W-:Y:S01]  /*43d0*/  R2UR UR19, R12 ;  /* 0x000000000c1372ca */ /* 0x000fe200000e0000 */
[----:B------:R-:W-:Y:S01]  /*43e0*/  VIADD R12, R15, 0x1 ;  /* 0x000000010f0c7836 */ /* 0x000fe20000000000 */
[----:B------:R-:W-:Y:S01]  /*43f0*/  R2UR UR7, R10 ;  /* 0x000000000a0772ca */ /* 0x000fe200000e0000 */
[----:B------:R-:W-:Y:S01]  /*4400*/  @P2 IMAD.MOV R12, RZ, RZ, R15 ;  /* 0x000000ffff0c2224 */ /* 0x000fe200078e020f */
[----:B------:R-:W-:Y:S01]  /*4410*/  UIADD3 UR6, -UR21, URZ, URZ ;  /* 0x0000003f15067290 */ /* 0x000fe2000fffe13f */
[----:B------:R-:W-:Y:S01]  /*4420*/  R2UR UR11, R9 ;  /* 0x00000000090b72ca */ /* 0x000fe200000e0000 */
[----:B------:R-:W-:Y:S02]  /*4430*/  VIADD R10, R6, 0x1 ;  /* 0x00000001060a7836 */ /* 0x000fe40000000000 */
[----:B------:R-:W-:Y:S01]  /*4440*/  UIMAD UR20, UR20, UR6, UR5 ;  /* 0x00000006141472a4 */ /* 0x000fe2000f8e0205 */
[----:B--2---:R-:W-:Y:S01]  /*4450*/  ISETP.NE.AND P3, PT, R12, R21, PT ;  /* 0x000000150c00720c */ /* 0x004fe20003f65270 */
[----:B------:R-:W-:-:S02]  /*4460*/  UIADD3.X UR5, URZ, UR25, URZ, UP1, !UPT ;  /* 0x000000193f057290 */ /* 0x000fc40008ffe43f */
[----:B------:R-:W-:Y:S01]  /*4470*/  UIMAD UR20, UR20, UR15, UR23 ;  /* 0x0000000f141472a4 */ /* 0x000fe2000f8e0217 */
[----:B------:R-:W-:Y:S01]  /*4480*/  SEL R15, R12, RZ, P3 ;  /* 0x000000ff0c0f7207 */ /* 0x000fe20001800000 */
[----:B------:R-:W-:Y:S02]  /*4490*/  UIMAD UR19, UR19, UR14, UR22 ;  /* 0x0000000e131372a4 */ /* 0x000fe4000f8e0216 */
[----:B------:R-:W-:Y:S02]  /*44a0*/  UPRMT UR6, UR7, 0x5410, URZ ;  /* 0x0000541007067896 */ /* 0x000fe4000800003f */
[----:B------:R-:W-:-:S04]  /*44b0*/  UIADD3.X UR25, URZ, UR25, URZ, UP2, !UPT ;  /* 0x000000193f197290 */ /* 0x000fc800097fe43f */
[----:B------:R-:W-:-:S03]  /*44c0*/  @P3 IMAD.MOV R10, RZ, RZ, R6 ;  /* 0x000000ffff0a3224 */ /* 0x000fc600078e0206 */
[----:B------:R0:W-:Y:S01]  /*44d0*/  UTMALDG.4D.IM2COL [UR16], [UR4], UR6 ;  /* 0x00000010040073b4 */ /* 0x0001e20008058006 */
[----:B------:R-:W-:Y:S01]  /*44e0*/  IMAD.MOV.U32 R6, RZ, RZ, R10 ;  /* 0x000000ffff067224 */ /* 0x000fe200078e000a */
[----:B------:R0:W-:Y:S02]  /*44f0*/  UTMALDG.4D.MULTICAST [UR8], [UR24], UR26, desc[UR28] ;  /* 0x00001c08180073b4 */ /* 0x0001e4000801981a */
[----:B0-----:R-:W-:Y:S05]  /*4500*/  @P5 BRA `(.L_x_94) ;  /* 0xfffffff800985947 */ /* 0x001fea000383ffff */
.L_x_90:
[----:B------:R-:W-:Y:S05]  /*4510*/  BSYNC B0 ;  /* 0x0000000000007941 */ /* 0x000fea0003800000 */
.L_x_89:
[----:B------:R-:W-:Y:S01]  /*4520*/  ISETP.GE.U32.AND P0, PT, R11, 0xe, PT ;  /* 0x0000000e0b00780c */ /* 0x000fe20003f06070 */
[----:B------:R-:W-:-:S12]  /*4530*/  IMAD.MOV.U32 R5, RZ, RZ, 0x1 ;  /* 0x00000001ff057424 */ /* 0x000fd800078e00ff */
[----:B------:R-:W-:Y:S05]  /*4540*/  @!P0 BRA `(.L_x_95) ;  /* 0x00000000001c8947 */ /* 0x000fea0003800000 */
[----:B---3-5:R-:W-:-:S05]  /*4550*/  SHF.R.U32.HI R2, RZ, 0x1, R11 ;  /* 0x00000001ff027819 */ /* 0x028fca000001160b */
[----:B------:R-:W-:-:S05]  /*4560*/  IMAD.WIDE.U32 R2, R2, -0x6db6db6d, RZ ;  /* 0x9249249302027825 */ /* 0x000fca00078e00ff */
[----:B------:R-:W-:-:S04]  /*4570*/  SHF.R.U32.HI R0, RZ, 0x2, R3 ;  /* 0x00000002ff007819 */ /* 0x000fc80000011603 */
[----:B------:R-:W-:-:S04]  /*4580*/  LOP3.LUT R0, R0, 0x1, RZ, 0xc0, !PT ;  /* 0x0000000100007812 */ /* 0x000fc800078ec0ff */
[----:B------:R-:W-:-:S04]  /*4590*/  ISETP.NE.U32.AND P0, PT, R0, 0x1, PT ;  /* 0x000000010000780c */ /* 0x000fc80003f05070 */
[----:B------:R-:W-:-:S04]  /*45a0*/  ISETP.NE.U32.AND.EX P0, PT, RZ, RZ, PT, P0 ;  /* 0x000000ffff00720c */ /* 0x000fc80003f05100 */
[----:B------:R-:W-:-:S09]  /*45b0*/  SEL R5, RZ, 0x1, !P0 ;  /* 0x00000001ff057807 */ /* 0x000fd20004000000 */
.L_x_95:
[----:B------:R-:W-:Y:S05]  /*45c0*/  WARPSYNC.ALL ;  /* 0x0000000000007948 */ /* 0x000fea0003800000 */
[----:B------:R-:W-:-:S13]  /*45d0*/  ELECT P0, URZ, PT ;  /* 0x00000000003f782f */ /* 0x000fda0003800000 */
[----:B------:R-:W-:Y:S05]  /*45e0*/  @!P0 EXIT ;  /* 0x000000000000894d */ /* 0x000fea0003800000 */
[----:B------:R-:W-:-:S04]  /*45f0*/  LOP3.LUT R4, R4, 0x2, RZ, 0xfc, !PT ;  /* 0x0000000204047812 */ /* 0x000fc800078efcff */
[----:B------:R-:W-:-:S13]  /*4600*/  ISETP.NE.AND P0, PT, R4, 0x3, PT ;  /* 0x000000030400780c */ /* 0x000fda0003f05270 */
[----:B------:R-:W-:Y:S05]  /*4610*/  @!P0 BRA `(.L_x_96) ;  /* 0x0000000000048947 */ /* 0x000fea0003800000 */
[----:B------:R-:W-:Y:S01]  /*4620*/  BPT.TRAP 0x1 ;  /* 0x000000040000795c */ /* 0x000fe20000300000 */
.L_x_96:
[----:B------:R-:W0:Y:S01]  /*4630*/  S2R R7, SR_CgaCtaId ;  /* 0x0000000000077919 */ /* 0x000e220000008800 */
[----:B---3-5:R-:W-:Y:S02]  /*4640*/  SHF.R.U32.HI R2, RZ, 0x1, R11 ;  /* 0x00000001ff027819 */ /* 0x028fe4000001160b */
[----:B------:R-:W-:-:S03]  /*4650*/  MOV R0, 0x400 ;  /* 0x0000040000007802 */ /* 0x000fc60000000f00 */
[----:B------:R-:W-:-:S05]  /*4660*/  IMAD.WIDE.U32 R2, R2, -0x6db6db6d, RZ ;  /* 0x9249249302027825 */ /* 0x000fca00078e00ff */
[----:B------:R-:W-:Y:S02]  /*4670*/  SHF.R.U32.HI R2, RZ, 0x2, R3 ;  /* 0x00000002ff027819 */ /* 0x000fe40000011603 */
[----:B------:R-:W-:-:S03]  /*4680*/  SHF.L.U32 R3, R5, 0x1f, RZ ;  /* 0x0000001f05037819 */ /* 0x000fc600000006ff */
[----:B------:R-:W-:Y:S01]  /*4690*/  IMAD R11, R2, -0xe, R11 ;  /* 0xfffffff2020b7824 */ /* 0x000fe200078e020b */
[----:B0-----:R-:W-:-:S05]  /*46a0*/  LEA R0, R7, R0, 0x18 ;  /* 0x0000000007007211 */ /* 0x001fca00078ec0ff */
[----:B------:R-:W-:-:S04]  /*46b0*/  VIADD R0, R0, 0x38070 ;  /* 0x0003807000007836 */ /* 0x000fc80000000000 */
[----:B------:R-:W-:-:S07]  /*46c0*/  IMAD R2, R11, 0x8, R0 ;  /* 0x000000080b027824 */ /* 0x000fce00078e0200 */
.L_x_97:
[----:B0-----:R0:W1:Y:S02]  /*46d0*/  SYNCS.PHASECHK.TRANS64.TRYWAIT P0, [R2+URZ], R3 ;  /* 0x00000003020075a7 */ /* 0x001064000800017f */
[----:B-1----:R-:W-:Y:S05]  /*46e0*/  @!P0 NANOSLEEP.SYNCS 0x989680 ;  /* 0x009896800000895d */ /* 0x002fea0003900000 */
[----:B------:R-:W1:Y:S02]  /*46f0*/  @!P0 SYNCS.PHASECHK.TRANS64 P0, [R2+URZ], R3 ;  /* 0x00000003020085a7 */ /* 0x000e64000800007f */
[----:B-1----:R-:W-:Y:S05]  /*4700*/  @!P0 BRA `(.L_x_97) ;  /* 0xfffffffc00f08947 */ /* 0x002fea000383ffff */
[----:B------:R-:W-:-:S05]  /*4710*/  VIADD R11, R11, 0x1 ;  /* 0x000000010b0b7836 */ /* 0x000fca0000000000 */
[----:B------:R-:W-:-:S04]  /*4720*/  ISETP.NE.AND P0, PT, R11, 0xe, PT ;  /* 0x0000000e0b00780c */ /* 0x000fc80003f05270 */
[----:B0-----:R-:W-:Y:S02]  /*4730*/  SEL R2, RZ, 0x1, P0 ;  /* 0x00000001ff027807 */ /* 0x001fe40000000000 */
[----:B------:R-:W-:Y:S02]  /*4740*/  SEL R11, R11, RZ, P0 ;  /* 0x000000ff0b0b7207 */ /* 0x000fe40000000000 */
[----:B------:R-:W-:-:S03]  /*4750*/  LOP3.LUT R5, R5, R2, RZ, 0x3c, !PT ;  /* 0x0000000205057212 */ /* 0x000fc600078e3cff */
[----:B------:R-:W-:Y:S01]  /*4760*/  IMAD R2, R11, 0x8, R0 ;  /* 0x000000080b027824 */ /* 0x000fe200078e0200 */
[----:B------:R-:W-:-:S07]  /*4770*/  SHF.L.U32 R3, R5, 0x1f, RZ ;  /* 0x0000001f05037819 */ /* 0x000fce00000006ff */
.L_x_98:
        /* <DEDUP_REMOVED lines=11> */
.L_x_99:
        /* <DEDUP_REMOVED lines=11> */
.L_x_100:
        /* <DEDUP_REMOVED lines=11> */
.L_x_101:
        /* <DEDUP_REMOVED lines=11> */
.L_x_102:
        /* <DEDUP_REMOVED lines=11> */
.L_x_103:
        /* <DEDUP_REMOVED lines=11> */
.L_x_104:
        /* <DEDUP_REMOVED lines=11> */
.L_x_105:
        /* <DEDUP_REMOVED lines=11> */
.L_x_106:
        /* <DEDUP_REMOVED lines=11> */
.L_x_107:
        /* <DEDUP_REMOVED lines=11> */
.L_x_108:
        /* <DEDUP_REMOVED lines=11> */
.L_x_109:
        /* <DEDUP_REMOVED lines=11> */
.L_x_110:
[----:B0-----:R0:W1:Y:S02]  /*4fc0*/  SYNCS.PHASECHK.TRANS64.TRYWAIT P0, [R11+URZ], R0 ;  /* 0x000000000b0075a7 */ /* 0x001064000800017f */
[----:B-1----:R-:W-:Y:S05]  /*4fd0*/  @!P0 NANOSLEEP.SYNCS 0x989680 ;  /* 0x009896800000895d */ /* 0x002fea0003900000 */
[----:B------:R-:W1:Y:S02]  /*4fe0*/  @!P0 SYNCS.PHASECHK.TRANS64 P0, [R11+URZ], R0 ;  /* 0x000000000b0085a7 */ /* 0x000e64000800007f */
[----:B-1----:R-:W-:Y:S05]  /*4ff0*/  @P0 EXIT ;  /* 0x000000000000094d */ /* 0x002fea0003800000 */
[----:B------:R-:W-:Y:S05]  /*5000*/  BRA `(.L_x_110) ;  /* 0xfffffffc00ec7947 */ /* 0x000fea000383ffff */
.L_x_111:
[----:B------:R-:W-:-:S00]  /*5010*/  BRA `(.L_x_111) ;  /* 0xfffffffc00fc7947 */ /* 0x000fc0000383ffff */
[----:B------:R-:W-:-:S00]  /*5020*/  NOP ;  /* 0x0000000000007918 */ /* 0x000fc00000000000 */
        /* <DEDUP_REMOVED lines=13> */
.L_x_112:


//--------------------- .nv.shared._ZN7cutlass13device_kernelINS_4conv6kernel13ConvUniversalINS1_16ConvProblemShapeILNS1_8OperatorE0ELi2EEENS1_10collective14CollectiveConvINS1_46MainloopSm90TmaGmmaWarpSpecializedImplicitGemmILS5_0ELi14ELi2EN4cute5tupleIJNSA_1CILi2EEENSC_ILi1EEESE_EEENS1_36KernelImplicitTmaWarpSpecializedSm90ELi1EEENSB_IJNSC_ILi64EEESI_NSB_IJNSC_ILi32EEEEEEEEENS_10tfloat32_tESM_NSA_8TiledMMAINSA_8MMA_AtomIJNSA_4SM904GMMA29MMA_64x64x8_F32TF32TF32_SS_TNILNSQ_7ScaleInE1ELSS_1EEEEEENSA_6LayoutINSB_IJSE_SE_SE_EEENSB_IJNSC_ILi0EEESX_SX_EEEEENSB_IJNSA_10UnderscoreES10_S10_EEEEENS7_6detail26Sm90ImplicitGemmTileTraitsINSA_20SM90_TMA_LOAD_IM2COLENSA_14ComposedLayoutINSA_7SwizzleILi3ELi4ELi3EEENSA_18smem_ptr_flag_bitsILi32EEENSV_INSB_IJNSB_IJNSC_ILi8EEES1B_EEENSB_IJSJ_SE_EEENSB_IJSE_NSC_ILi14EEEEEEEEENSB_IJNSB_IJSJ_NSC_ILi256EEEEEENSB_IJSE_SX_EEENSB_IJSX_NSC_ILi2048EEEEEEEEEEEEEvEENS14_INSA_23SM90_TMA_LOAD_MULTICASTES1O_vEEEENS_8epilogue10collective6detail29Sm90TmaWarpSpecializedAdapterINS1U_15DefaultEpilogueISM_NSB_IJNSB_IJlllEEESE_SX_EEES1Z_NS1T_6thread17LinearCombinationISM_Li1EffLNS20_9ScaleType4KindE0ELNS_15FloatRoundStyleE2ESM_EENS_4gemm15EpilogueDefaultEEEEEvvEEEEvNT_6ParamsE --------------------------
	.section	.nv.shared._ZN7cutlass13device_kernelINS_4conv6kernel13ConvUniversalINS1_16ConvProblemShapeILNS1_8OperatorE0ELi2EEENS1_10collective14CollectiveConvINS1_46MainloopSm90TmaGmmaWarpSpecializedImplicitGemmILS5_0ELi14ELi2EN4cute5tupleIJNSA_1CILi2EEENSC_ILi1EEESE_EEENS1_36KernelImplicitTmaWarpSpecializedSm90ELi1EEENSB_IJNSC_ILi64EEESI_NSB_IJNSC_ILi32EEEEEEEEENS_10tfloat32_tESM_NSA_8TiledMMAINSA_8MMA_AtomIJNSA_4SM904GMMA29MMA_64x64x8_F32TF32TF32_SS_TNILNSQ_7ScaleInE1ELSS_1EEEEEENSA_6LayoutINSB_IJSE_SE_SE_EEENSB_IJNSC_ILi0EEESX_SX_EEEEENSB_IJNSA_10UnderscoreES10_S10_EEEEENS7_6detail26Sm90ImplicitGemmTileTraitsINSA_20SM90_TMA_LOAD_IM2COLENSA_14ComposedLayoutINSA_7SwizzleILi3ELi4ELi3EEENSA_18smem_ptr_flag_bitsILi32EEENSV_INSB_IJNSB_IJNSC_ILi8EEES1B_EEENSB_IJSJ_SE_EEENSB_IJSE_NSC_ILi14EEEEEEEEENSB_IJNSB_IJSJ_NSC_ILi256EEEEEENSB_IJSE_SX_EEENSB_IJSX_NSC_ILi2048EEEEEEEEEEEEEvEENS14_INSA_23SM90_TMA_LOAD_MULTICASTES1O_vEEEENS_8epilogue10collective6detail29Sm90TmaWarpSpecializedAdapterINS1U_15DefaultEpilogueISM_NSB_IJNSB_IJlllEEESE_SX_EEES1Z_NS1T_6thread17LinearCombinationISM_Li1EffLNS20_9ScaleType4KindE0ELNS_15FloatRoundStyleE2ESM_EENS_4gemm15EpilogueDefaultEEEEEvvEEEEvNT_6ParamsE,"aw",@nobits
	.sectionflags	@""
	.align	16
	.zero		1024


//--------------------- .nv.shared.reserved.0     --------------------------
	.section	.nv.shared.reserved.0,"aw",@nobits
	.weak		__nv_reservedSMEM_offset_0_alias
	.size		__nv_reservedSMEM_offset_0_alias, 0, 0
	.other		__nv_reservedSMEM_offset_0_alias,@"STO_CUDA_RESERVED_SHARED STV_DEFAULT"
__nv_reservedSMEM_offset_0_alias:
	.zero		0


//--------------------- .nv.global                --------------------------
	.section	.nv.global,"aw",@nobits
.nv.global:
	.type		_ZN39_INTERNAL_3d52195a_4_k_cu_675910c0_27384cute1_E,@object
	.size		_ZN39_INTERNAL_3d52195a_4_k_cu_675910c0_27384cute1_E,(_ZN39_INTERNAL_3d52195a_4_k_cu_675910c0_27384cuda3std3__45__cpo6cbeginE - _ZN39_INTERNAL_3d52195a_4_k_cu_675910c0_27384cute1_E)
_ZN39_INTERNAL_3d52195a_4_k_cu_675910c0_27384cute1_E:
	.zero		1
	.type		_ZN39_INTERNAL_3d52195a_4_k_cu_675910c0_27384cuda3std3__45__cpo6cbeginE,@object
	.size		_ZN39_INTERNAL_3d52195a_4_k_cu_675910c0_27384cuda3std3__45__cpo6cbeginE,(_ZN39_INTERNAL_3d52195a_4_k_cu_675910c0_27384cuda3std3__48in_placeE - _ZN39_INTERNAL_3d52195a_4_k_cu_675910c0_27384cuda3std3__45__cpo6cbeginE)
_ZN39_INTERNAL_3d52195a_4_k_cu_675910c0_27384cuda3std3__45__cpo6cbeginE:
	.zero		1
	.type		_ZN39_INTERNAL_3d52195a_4_k_cu_675910c0_27384cuda3std3__48in_placeE,@object
	.size		_ZN39_INTERNAL_3d52195a_4_k_cu_675910c0_27384cuda3std3__48in_placeE,(_ZN39_INTERNAL_3d52195a_4_k_cu_675910c0_27384cuda3std6ranges3__45__cpo9iter_moveE - _ZN39_INTERNAL_3d52195a_4_k_cu_675910c0_27384cuda3std3__48in_placeE)
_ZN39_INTERNAL_3d52195a_4_k_cu_675910c0_27384cuda3std3__48in_placeE:
	.zero		1
	.type		_ZN39_INTERNAL_3d52195a_4_k_cu_675910c0_27384cuda3std6ranges3__45__cpo9iter_moveE,@object
	.size		_ZN39_INTERNAL_3d52195a_4_k_cu_675910c0_27384cuda3std6ranges3__45__cpo9iter_moveE,(_ZN39_INTERNAL_3d52195a_4_k_cu_675910c0_27384cuda3std3__45__cpo5beginE - _ZN39_INTERNAL_3d52195a_4_k_cu_675910c0_27384cuda3std6ranges3__45__cpo9iter_moveE)
_ZN39_INTERNAL_3d52195a_4_k_cu_675910c0_27384cuda3std6ranges3__45__cpo9iter_moveE:
	.zero		1
	.type		_ZN39_INTERNAL_3d52195a_4_k_cu_675910c0_27384cuda3std3__45__cpo5beginE,@object
	.size		_ZN39_INTERNAL_3d52195a_4_k_cu_675910c0_27384cuda3std3__45__cpo5beginE,(_ZN39_INTERNAL_3d52195a_4_k_cu_675910c0_27384cuda3std3__441_GLOBAL__N__3d52195a_4_k_cu_675910c0_27386ignoreE - _ZN39_INTERNAL_3d52195a_4_k_cu_675910c0_27384cuda3std3__45__cpo5beginE)
_ZN39_INTERNAL_3d52195a_4_k_cu_675910c0_27384cuda3std3__45__cpo5beginE:
	.zero		1
	.type		_ZN39_INTERNAL_3d52195a_4_k_cu_675910c0_27384cuda3std3__441_GLOBAL__N__3d52195a_4_k_cu_675910c0_27386ignoreE,@object
	.size		_ZN39_INTERNAL_3d52195a_4_k_cu_675910c0_27384cuda3std3__441_GLOBAL__N__3d52195a_4_k_cu_675910c0_27386ignoreE,(_ZN39_INTERNAL_3d52195a_4_k_cu_675910c0_27384cute7productE - _ZN39_INTERNAL_3d52195a_4_k_cu_675910c0_27384cuda3std3__441_GLOBAL__N__3d52195a_4_k_cu_675910c0_27386ignoreE)
_ZN39_INTERNAL_3d52195a_4_k_cu_675910c0_27384cuda3std3__441_GLOBAL__N__3d52195a_4_k_cu_675910c0_27386ignoreE:
	.zero		1
	.type		_ZN39_INTERNAL_3d52195a_4_k_cu_675910c0_27384cute7productE,@object
	.size		_ZN39_INTERNAL_3d52195a_4_k_cu_675910c0_27384cute7productE,(_ZN39_INTERNAL_3d52195a_4_k_cu_675910c0_27384cuda3std3__45__cpo3endE - _ZN39_INTERNAL_3d52195a_4_k_cu_675910c0_27384cute7productE)
_ZN39_INTERNAL_3d52195a_4_k_cu_675910c0_27384cute7productE:
	.zero		1
	.type		_ZN39_INTERNAL_3d52195a_4_k_cu_675910c0_27384cuda3std3__45__cpo3endE,@object
	.size		_ZN39_INTERNAL_3d52195a_4_k_cu_675910c0_27384cuda3std3__45__cpo3endE,(_ZN39_INTERNAL_3d52195a_4_k_cu_675910c0_27384cuda3std3__419piecewise_constructE - _ZN39_INTERNAL_3d52195a_4_k_cu_675910c0_27384cuda3std3__45__cpo3endE)
_ZN39_INTERNAL_3d52195a_4_k_cu_675910c0_27384cuda3std3__45__cpo3endE:
	.zero		1
	.type		_ZN39_INTERNAL_3d52195a_4_k_cu_675910c0_27384cuda3std3__419piecewise_constructE,@object
	.size		_ZN39_INTERNAL_3d52195a_4_k_cu_675910c0_27384cuda3std3__419piecewise_constructE,(_ZN39_INTERNAL_3d52195a_4_k_cu_675910c0_27384cuda3std3__45__cpo4cendE - _ZN39_INTERNAL_3d52195a_4_k_cu_675910c0_27384cuda3std3__419piecewise_constructE)
_ZN39_INTERNAL_3d52195a_4_k_cu_675910c0_27384cuda3std3__419piecewise_constructE:
	.zero		1
	.type		_ZN39_INTERNAL_3d52195a_4_k_cu_675910c0_27384cuda3std3__45__cpo4cendE,@object
	.size		_ZN39_INTERNAL_3d52195a_4_k_cu_675910c0_27384cuda3std3__45__cpo4cendE,(_ZN39_INTERNAL_3d52195a_4_k_cu_675910c0_27384cuda3std6ranges3__45__cpo4swapE - _ZN39_INTERNAL_3d52195a_4_k_cu_675910c0_27384cuda3std3__45__cpo4cendE)
_ZN39_INTERNAL_3d52195a_4_k_cu_675910c0_27384cuda3std3__45__cpo4cendE:
	.zero		1
	.type		_ZN39_INTERNAL_3d52195a_4_k_cu_675910c0_27384cuda3std6ranges3__45__cpo4swapE,@object
	.size		_ZN39_INTERNAL_3d52195a_4_k_cu_675910c0_27384cuda3std6ranges3__45__cpo4swapE,(.L_7 - _ZN39_INTERNAL_3d52195a_4_k_cu_675910c0_27384cuda3std6ranges3__45__cpo4swapE)
_ZN39_INTERNAL_3d52195a_4_k_cu_675910c0_27384cuda3std6ranges3__45__cpo4swapE:
	.zero		1
.L_7:


//--------------------- .nv.constant0._ZN7cutlass13device_kernelINS_4conv6kernel13ConvUniversalINS1_16ConvProblemShapeILNS1_8OperatorE0ELi2EEENS1_10collective14CollectiveConvINS1_46MainloopSm90TmaGmmaWarpSpecializedImplicitGemmILS5_0ELi14ELi2EN4cute5tupleIJNSA_1CILi2EEENSC_ILi1EEESE_EEENS1_36KernelImplicitTmaWarpSpecializedSm90ELi1EEENSB_IJNSC_ILi64EEESI_NSB_IJNSC_ILi32EEEEEEEEENS_10tfloat32_tESM_NSA_8TiledMMAINSA_8MMA_AtomIJNSA_4SM904GMMA29MMA_64x64x8_F32TF32TF32_SS_TNILNSQ_7ScaleInE1ELSS_1EEEEEENSA_6LayoutINSB_IJSE_SE_SE_EEENSB_IJNSC_ILi0EEESX_SX_EEEEENSB_IJNSA_10UnderscoreES10_S10_EEEEENS7_6detail26Sm90ImplicitGemmTileTraitsINSA_20SM90_TMA_LOAD_IM2COLENSA_14ComposedLayoutINSA_7SwizzleILi3ELi4ELi3EEENSA_18smem_ptr_flag_bitsILi32EEENSV_INSB_IJNSB_IJNSC_ILi8EEES1B_EEENSB_IJSJ_SE_EEENSB_IJSE_NSC_ILi14EEEEEEEEENSB_IJNSB_IJSJ_NSC_ILi256EEEEEENSB_IJSE_SX_EEENSB_IJSX_NSC_ILi2048EEEEEEEEEEEEEvEENS14_INSA_23SM90_TMA_LOAD_MULTICASTES1O_vEEEENS_8epilogue10collective6detail29Sm90TmaWarpSpecializedAdapterINS1U_15DefaultEpilogueISM_NSB_IJNSB_IJlllEEESE_SX_EEES1Z_NS1T_6thread17LinearCombinationISM_Li1EffLNS20_9ScaleType4KindE0ELNS_15FloatRoundStyleE2ESM_EENS_4gemm15EpilogueDefaultEEEEEvvEEEEvNT_6ParamsE --------------------------
	.section	.nv.constant0._ZN7cutlass13device_kernelINS_4conv6kernel13ConvUniversalINS1_16ConvProblemShapeILNS1_8OperatorE0ELi2EEENS1_10collective14CollectiveConvINS1_46MainloopSm90TmaGmmaWarpSpecializedImplicitGemmILS5_0ELi14ELi2EN4cute5tupleIJNSA_1CILi2EEENSC_ILi1EEESE_EEENS1_36KernelImplicitTmaWarpSpecializedSm90ELi1EEENSB_IJNSC_ILi64EEESI_NSB_IJNSC_ILi32EEEEEEEEENS_10tfloat32_tESM_NSA_8TiledMMAINSA_8MMA_AtomIJNSA_4SM904GMMA29MMA_64x64x8_F32TF32TF32_SS_TNILNSQ_7ScaleInE1ELSS_1EEEEEENSA_6LayoutINSB_IJSE_SE_SE_EEENSB_IJNSC_ILi0EEESX_SX_EEEEENSB_IJNSA_10UnderscoreES10_S10_EEEEENS7_6detail26Sm90ImplicitGemmTileTraitsINSA_20SM90_TMA_LOAD_IM2COLENSA_14ComposedLayoutINSA_7SwizzleILi3ELi4ELi3EEENSA_18smem_ptr_flag_bitsILi32EEENSV_INSB_IJNSB_IJNSC_ILi8EEES1B_EEENSB_IJSJ_SE_EEENSB_IJSE_NSC_ILi14EEEEEEEEENSB_IJNSB_IJSJ_NSC_ILi256EEEEEENSB_IJSE_SX_EEENSB_IJSX_NSC_ILi2048EEEEEEEEEEEEEvEENS14_INSA_23SM90_TMA_LOAD_MULTICASTES1O_vEEEENS_8epilogue10collective6detail29Sm90TmaWarpSpecializedAdapterINS1U_15DefaultEpilogueISM_NSB_IJNSB_IJlllEEESE_SX_EEES1Z_NS1T_6thread17LinearCombinationISM_Li1EffLNS20_9ScaleType4KindE0ELNS_15FloatRoundStyleE2ESM_EENS_4gemm15EpilogueDefaultEEEEEvvEEEEvNT_6ParamsE,"a",@progbits
	.sectionflags	@""
	.align	4
.nv.constant0._ZN7cutlass13device_kernelINS_4conv6kernel13ConvUniversalINS1_16ConvProblemShapeILNS1_8OperatorE0ELi2EEENS1_10collective14CollectiveConvINS1_46MainloopSm90TmaGmmaWarpSpecializedImplicitGemmILS5_0ELi14ELi2EN4cute5tupleIJNSA_1CILi2EEENSC_ILi1EEESE_EEENS1_36KernelImplicitTmaWarpSpecializedSm90ELi1EEENSB_IJNSC_ILi64EEESI_NSB_IJNSC_ILi32EEEEEEEEENS_10tfloat32_tESM_NSA_8TiledMMAINSA_8MMA_AtomIJNSA_4SM904GMMA29MMA_64x64x8_F32TF32TF32_SS_TNILNSQ_7ScaleInE1ELSS_1EEEEEENSA_6LayoutINSB_IJSE_SE_SE_EEENSB_IJNSC_ILi0EEESX_SX_EEEEENSB_IJNSA_10UnderscoreES10_S10_EEEEENS7_6detail26Sm90ImplicitGemmTileTraitsINSA_20SM90_TMA_LOAD_IM2COLENSA_14ComposedLayoutINSA_7SwizzleILi3ELi4ELi3EEENSA_18smem_ptr_flag_bitsILi32EEENSV_INSB_IJNSB_IJNSC_ILi8EEES1B_EEENSB_IJSJ_SE_EEENSB_IJSE_NSC_ILi14EEEEEEEEENSB_IJNSB_IJSJ_NSC_ILi256EEEEEENSB_IJSE_SX_EEENSB_IJSX_NSC_ILi2048EEEEEEEEEEEEEvEENS14_INSA_23SM90_TMA_LOAD_MULTICASTES1O_vEEEENS_8epilogue10collective6detail29Sm90TmaWarpSpecializedAdapterINS1U_15DefaultEpilogueISM_NSB_IJNSB_IJlllEEESE_SX_EEES1Z_NS1T_6thread17LinearCombinationISM_Li1EffLNS20_9ScaleType4KindE0ELNS_15FloatRoundStyleE2ESM_EENS_4gemm15EpilogueDefaultEEEEEvvEEEEvNT_6ParamsE:
	.zero		1536


//--------------------- SYMBOLS --------------------------

	.type		.nv.reservedSmem.offset0,@object
	.size		.nv.reservedSmem.offset0,0x4
